	.target	sm_90a

	.elftype	@"ET_EXEC"


//--------------------- .note.nv.tkinfo           --------------------------
	.section	.note.nv.tkinfo,"",@"SHT_NOTE"
	.sectionflags	@"SHF_NOTE_NV_TKINFO"
	.tkinfo
        /*0018*/ 	.word	0x00000002
        /*0030*/ 	.string	""
        /*0030*/ 	.string	"ptxas"
        /*0030*/ 	.string	"Cuda compilation tools, release 13.0, V13.0.88"
        /*0030*/ 	.string	"Build cuda_13.0.r13.0/compiler.36424714_0"
        /*0030*/ 	.string	"-arch sm_90a -m 64 "



//--------------------- .note.nv.cuinfo           --------------------------
	.section	.note.nv.cuinfo,"",@"SHT_NOTE"
	.sectionflags	@"SHF_NOTE_NV_CUINFO"
        /*0018*/ 	.short	0x0002
        /*001a*/ 	.short	0x005a
        /*001c*/ 	.short	0x0082
	.zero		2


//--------------------- .nv.info                  --------------------------
	.section	.nv.info,"",@"SHT_CUDA_INFO"
	.align	4


	//----- nvinfo : EIATTR_REGCOUNT
	.align		4
        /*0000*/ 	.byte	0x04, 0x2f
        /*0002*/ 	.short	(.L_15 - .L_14)
	.align		4
.L_14:
        /*0004*/ 	.word	index@(_ZN7cutlass13device_kernelINS_4gemm6kernel13GemmUniversalIN4cute5tupleIJiiiiEEENS1_10collective13CollectiveMmaINS1_34MainloopSm90TmaGmmaWarpSpecializedILi7ENS5_IJNS4_1CILi1EEENSA_ILi8EEESB_EEENS1_32KernelTmaWarpSpecializedPingpongEEENS5_IJNSA_ILi64EEESG_SG_EEENS_10tfloat32_tENS5_IJlSB_lEEESI_SJ_NS4_8TiledMMAINS4_8MMA_AtomIJNS4_4SM904GMMA29MMA_64x64x8_F32TF32TF32_SS_TNILNSN_7ScaleInE1ELSP_1EEEEEENS4_6LayoutINS5_IJSB_SB_SB_EEENS5_IJNSA_ILi0EEESU_SU_EEEEENS5_IJNS4_10UnderscoreESX_SX_EEEEENS4_23SM90_TMA_LOAD_MULTICASTENS4_14ComposedLayoutINS4_7SwizzleILi3ELi4ELi3EEENS4_18smem_ptr_flag_bitsILi32EEENSS_INS5_IJSC_NSA_ILi32EEEEEENS5_IJS16_SB_EEEEEEEvNS4_8identityENS4_13SM90_TMA_LOADES1A_vS1B_EENS_8epilogue10collective6detail29Sm90TmaWarpSpecializedAdapterINS1F_15DefaultEpilogueISI_SJ_SJ_NS1E_6thread17LinearCombinationISI_Li1EffLNS1J_9ScaleType4KindE0ELNS_15FloatRoundStyleE2ESI_EENS1_15EpilogueDefaultEEEEEvvEEEEvNT_6ParamsE)
        /*0008*/ 	.word	0x000000a8


	//----- nvinfo : EIATTR_FRAME_SIZE
	.align		4
.L_15:
        /*000c*/ 	.byte	0x04, 0x11
        /*000e*/ 	.short	(.L_17 - .L_16)
	.align		4
.L_16:
        /*0010*/ 	.word	index@(_ZN7cutlass13device_kernelINS_4gemm6kernel13GemmUniversalIN4cute5tupleIJiiiiEEENS1_10collective13CollectiveMmaINS1_34MainloopSm90TmaGmmaWarpSpecializedILi7ENS5_IJNS4_1CILi1EEENSA_ILi8EEESB_EEENS1_32KernelTmaWarpSpecializedPingpongEEENS5_IJNSA_ILi64EEESG_SG_EEENS_10tfloat32_tENS5_IJlSB_lEEESI_SJ_NS4_8TiledMMAINS4_8MMA_AtomIJNS4_4SM904GMMA29MMA_64x64x8_F32TF32TF32_SS_TNILNSN_7ScaleInE1ELSP_1EEEEEENS4_6LayoutINS5_IJSB_SB_SB_EEENS5_IJNSA_ILi0EEESU_SU_EEEEENS5_IJNS4_10UnderscoreESX_SX_EEEEENS4_23SM90_TMA_LOAD_MULTICASTENS4_14ComposedLayoutINS4_7SwizzleILi3ELi4ELi3EEENS4_18smem_ptr_flag_bitsILi32EEENSS_INS5_IJSC_NSA_ILi32EEEEEENS5_IJS16_SB_EEEEEEEvNS4_8identityENS4_13SM90_TMA_LOADES1A_vS1B_EENS_8epilogue10collective6detail29Sm90TmaWarpSpecializedAdapterINS1F_15DefaultEpilogueISI_SJ_SJ_NS1E_6thread17LinearCombinationISI_Li1EffLNS1J_9ScaleType4KindE0ELNS_15FloatRoundStyleE2ESI_EENS1_15EpilogueDefaultEEEEEvvEEEEvNT_6ParamsE)
        /*0014*/ 	.word	0x00000008


	//----- nvinfo : EIATTR_MIN_STACK_SIZE
	.align		4
.L_17:
        /*0018*/ 	.byte	0x04, 0x12
        /*001a*/ 	.short	(.L_19 - .L_18)
	.align		4
.L_18:
        /*001c*/ 	.word	index@(_ZN7cutlass13device_kernelINS_4gemm6kernel13GemmUniversalIN4cute5tupleIJiiiiEEENS1_10collective13CollectiveMmaINS1_34MainloopSm90TmaGmmaWarpSpecializedILi7ENS5_IJNS4_1CILi1EEENSA_ILi8EEESB_EEENS1_32KernelTmaWarpSpecializedPingpongEEENS5_IJNSA_ILi64EEESG_SG_EEENS_10tfloat32_tENS5_IJlSB_lEEESI_SJ_NS4_8TiledMMAINS4_8MMA_AtomIJNS4_4SM904GMMA29MMA_64x64x8_F32TF32TF32_SS_TNILNSN_7ScaleInE1ELSP_1EEEEEENS4_6LayoutINS5_IJSB_SB_SB_EEENS5_IJNSA_ILi0EEESU_SU_EEEEENS5_IJNS4_10UnderscoreESX_SX_EEEEENS4_23SM90_TMA_LOAD_MULTICASTENS4_14ComposedLayoutINS4_7SwizzleILi3ELi4ELi3EEENS4_18smem_ptr_flag_bitsILi32EEENSS_INS5_IJSC_NSA_ILi32EEEEEENS5_IJS16_SB_EEEEEEEvNS4_8identityENS4_13SM90_TMA_LOADES1A_vS1B_EENS_8epilogue10collective6detail29Sm90TmaWarpSpecializedAdapterINS1F_15DefaultEpilogueISI_SJ_SJ_NS1E_6thread17LinearCombinationISI_Li1EffLNS1J_9ScaleType4KindE0ELNS_15FloatRoundStyleE2ESI_EENS1_15EpilogueDefaultEEEEEvvEEEEvNT_6ParamsE)
        /*0020*/ 	.word	0x00000008
.L_19:


//--------------------- .nv.compat                --------------------------
	.section	.nv.compat,"",@"SHT_CUDA_COMPAT_INFO"
	.align	4
        /*0000*/ 	.byte	0x02, 0x09, 0x01, 0x00, 0x02, 0x02, 0x04, 0x00, 0x02, 0x05, 0x05, 0x00, 0x03, 0x07, 0x01, 0x01
        /*0010*/ 	.byte	0x02, 0x03, 0x01, 0x00, 0x02, 0x06, 0x01, 0x00, 0x04, 0x0b, 0x08, 0x00, 0x00, 0x00, 0x00, 0x00
        /*0020*/ 	.byte	0x00, 0x00, 0x00, 0x00


//--------------------- .nv.info._ZN7cutlass13device_kernelINS_4gemm6kernel13GemmUniversalIN4cute5tupleIJiiiiEEENS1_10collective13CollectiveMmaINS1_34MainloopSm90TmaGmmaWarpSpecializedILi7ENS5_IJNS4_1CILi1EEENSA_ILi8EEESB_EEENS1_32KernelTmaWarpSpecializedPingpongEEENS5_IJNSA_ILi64EEESG_SG_EEENS_10tfloat32_tENS5_IJlSB_lEEESI_SJ_NS4_8TiledMMAINS4_8MMA_AtomIJNS4_4SM904GMMA29MMA_64x64x8_F32TF32TF32_SS_TNILNSN_7ScaleInE1ELSP_1EEEEEENS4_6LayoutINS5_IJSB_SB_SB_EEENS5_IJNSA_ILi0EEESU_SU_EEEEENS5_IJNS4_10UnderscoreESX_SX_EEEEENS4_23SM90_TMA_LOAD_MULTICASTENS4_14ComposedLayoutINS4_7SwizzleILi3ELi4ELi3EEENS4_18smem_ptr_flag_bitsILi32EEENSS_INS5_IJSC_NSA_ILi32EEEEEENS5_IJS16_SB_EEEEEEEvNS4_8identityENS4_13SM90_TMA_LOADES1A_vS1B_EENS_8epilogue10collective6detail29Sm90TmaWarpSpecializedAdapterINS1F_15DefaultEpilogueISI_SJ_SJ_NS1E_6thread17LinearCombinationISI_Li1EffLNS1J_9ScaleType4KindE0ELNS_15FloatRoundStyleE2ESI_EENS1_15EpilogueDefaultEEEEEvvEEEEvNT_6ParamsE --------------------------
	.section	.nv.info._ZN7cutlass13device_kernelINS_4gemm6kernel13GemmUniversalIN4cute5tupleIJiiiiEEENS1_10collective13CollectiveMmaINS1_34MainloopSm90TmaGmmaWarpSpecializedILi7ENS5_IJNS4_1CILi1EEENSA_ILi8EEESB_EEENS1_32KernelTmaWarpSpecializedPingpongEEENS5_IJNSA_ILi64EEESG_SG_EEENS_10tfloat32_tENS5_IJlSB_lEEESI_SJ_NS4_8TiledMMAINS4_8MMA_AtomIJNS4_4SM904GMMA29MMA_64x64x8_F32TF32TF32_SS_TNILNSN_7ScaleInE1ELSP_1EEEEEENS4_6LayoutINS5_IJSB_SB_SB_EEENS5_IJNSA_ILi0EEESU_SU_EEEEENS5_IJNS4_10UnderscoreESX_SX_EEEEENS4_23SM90_TMA_LOAD_MULTICASTENS4_14ComposedLayoutINS4_7SwizzleILi3ELi4ELi3EEENS4_18smem_ptr_flag_bitsILi32EEENSS_INS5_IJSC_NSA_ILi32EEEEEENS5_IJS16_SB_EEEEEEEvNS4_8identityENS4_13SM90_TMA_LOADES1A_vS1B_EENS_8epilogue10collective6detail29Sm90TmaWarpSpecializedAdapterINS1F_15DefaultEpilogueISI_SJ_SJ_NS1E_6thread17LinearCombinationISI_Li1EffLNS1J_9ScaleType4KindE0ELNS_15FloatRoundStyleE2ESI_EENS1_15EpilogueDefaultEEEEEvvEEEEvNT_6ParamsE,"",@"SHT_CUDA_INFO"
	.sectionflags	@""
	.align	4


	//----- nvinfo : EIATTR_CUDA_API_VERSION
	.align		4
        /*0000*/ 	.byte	0x04, 0x37
        /*0002*/ 	.short	(.L_21 - .L_20)
.L_20:
        /*0004*/ 	.word	0x00000082


	//----- nvinfo : EIATTR_KPARAM_INFO
	.align		4
.L_21:
        /*0008*/ 	.byte	0x04, 0x17
        /*000a*/ 	.short	(.L_23 - .L_22)
.L_22:
        /*000c*/ 	.word	0x00000000
        /*0010*/ 	.short	0x0000
        /*0012*/ 	.short	0x0070
        /*0014*/ 	.byte	0x00, 0xf0, 0x01, 0x10


	//----- nvinfo : EIATTR_SPARSE_MMA_MASK
	.align		4
.L_23:
        /*0018*/ 	.byte	0x03, 0x50
        /*001a*/ 	.short	0x0000


	//----- nvinfo : EIATTR_MAXREG_COUNT
	.align		4
        /*001c*/ 	.byte	0x03, 0x1b
        /*001e*/ 	.short	0x00a8


	//----- nvinfo : EIATTR_NUM_BARRIERS
	.align		4
        /*0020*/ 	.byte	0x02, 0x4c
        /*0022*/ 	.byte	0x01
	.zero		1


	//----- nvinfo : EIATTR_EXTERNS
	.align		4
        /*0024*/ 	.byte	0x04, 0x0f
        /*0026*/ 	.short	(.L_25 - .L_24)


	//   ....[0]....
	.align		4
.L_24:
        /*0028*/ 	.word	index@(__assertfail)


	//----- nvinfo : EIATTR_ANNOTATIONS
	.align		4
.L_25:
        /*002c*/ 	.byte	0x04, 0x55
        /*002e*/ 	.short	(.L_27 - .L_26)


	//   ....[0]....
.L_26:
        /*0030*/ 	.word	0x00000001
        /*0034*/ 	.byte	0xa0, 0x0d, 0x00, 0x00, 0x01, 0x00, 0x00, 0x00, 0x70, 0x14, 0x00, 0x00, 0x01, 0x00, 0x00, 0x00
        /*0044*/ 	.byte	0x30, 0x49, 0x00, 0x00, 0x01, 0x00, 0x00, 0x00, 0x40, 0x56, 0x00, 0x00


	//----- nvinfo : EIATTR_MERCURY_ISA_VERSION
	.align		4
.L_27:
        /*0050*/ 	.byte	0x03, 0x5f
        /*0052*/ 	.short	0x0101


	//----- nvinfo : EIATTR_INT_WARP_WIDE_INSTR_OFFSETS
	.align		4
        /*0054*/ 	.byte	0x04, 0x31
        /*0056*/ 	.short	(.L_29 - .L_28)


	//   ....[0]....
.L_28:
        /*0058*/ 	.word	0x00000560


	//   ....[1]....
        /*005c*/ 	.word	0x000005a0


	//   ....[2]....
        /*0060*/ 	.word	0x000006d0


	//   ....[3]....
        /*0064*/ 	.word	0x000006e0


	//   ....[4]....
        /*0068*/ 	.word	0x000006f0


	//   ....[5]....
        /*006c*/ 	.word	0x00000700


	//   ....[6]....
        /*0070*/ 	.word	0x000007c0


	//   ....[7]....
        /*0074*/ 	.word	0x00000800


	//----- nvinfo : EIATTR_COOP_GROUP_MASK_REGIDS
	.align		4
.L_29:
        /*0078*/ 	.byte	0x04, 0x29
        /*007a*/ 	.short	(.L_31 - .L_30)


	//   ....[0]....
.L_30:
        /*007c*/ 	.word	0xffffffff


	//   ....[1]....
        /*0080*/ 	.word	0xffffffff


	//   ....[2]....
        /*0084*/ 	.word	0xffffffff


	//   ....[3]....
        /*0088*/ 	.word	0xffffffff


	//   ....[4]....
        /*008c*/ 	.word	0xffffffff


	//   ....[5]....
        /*0090*/ 	.word	0xffffffff


	//   ....[6]....
        /*0094*/ 	.word	0xffffffff


	//----- nvinfo : EIATTR_COOP_GROUP_INSTR_OFFSETS
	.align		4
.L_31:
        /*0098*/ 	.byte	0x04, 0x28
        /*009a*/ 	.short	(.L_33 - .L_32)


	//   ....[0]....
.L_32:
        /*009c*/ 	.word	0x00000070


	//   ....[1]....
        /*00a0*/ 	.word	0x00000080


	//   ....[2]....
        /*00a4*/ 	.word	0x00000140


	//   ....[3]....
        /*00a8*/ 	.word	0x00000340


	//   ....[4]....
        /*00ac*/ 	.word	0x00000380


	//   ....[5]....
        /*00b0*/ 	.word	0x00000410


	//   ....[6]....
        /*00b4*/ 	.word	0x00000950


	//----- nvinfo : EIATTR_REG_RECONFIG
	.align		4
.L_33:
        /*00b8*/ 	.byte	0x01, 0x54
	.zero		2


	//----- nvinfo : EIATTR_SYSCALL_OFFSETS
	.align		4
        /*00bc*/ 	.byte	0x04, 0x46
        /*00be*/ 	.short	(.L_35 - .L_34)


	//   ....[0]....
.L_34:
        /*00c0*/ 	.word	0x00001960


	//----- nvinfo : EIATTR_MBARRIER_INSTR_OFFSETS
	.align		4
.L_35:
        /*00c4*/ 	.byte	0x04, 0x39
        /*00c6*/ 	.short	(.L_37 - .L_36)


	//   ....[0]....
.L_36:
        /*00c8*/ 	.word	0x00000250
        /*00cc*/ 	.word	0x000000ff
        /*00d0*/ 	.word	0x00000000
        /*00d4*/ 	.short	0x0100
        /*00d6*/ 	.byte	0x08
	.zero		1


	//   ....[1]....
        /*00d8*/ 	.word	0x00000260
        /*00dc*/ 	.word	0x000000ff
        /*00e0*/ 	.word	0x00000038
        /*00e4*/ 	.short	0x0100
        /*00e6*/ 	.byte	0x08
	.zero		1


	//   ....[2]....
        /*00e8*/ 	.word	0x00000270
        /*00ec*/ 	.word	0x000000ff
        /*00f0*/ 	.word	0x00000008
        /*00f4*/ 	.short	0x0100
        /*00f6*/ 	.byte	0x08
	.zero		1


	//   ....[3]....
        /*00f8*/ 	.word	0x00000280
        /*00fc*/ 	.word	0x000000ff
        /*0100*/ 	.word	0x00000040
        /*0104*/ 	.short	0x0100
        /*0106*/ 	.byte	0x08
	.zero		1


	//   ....[4]....
        /*0108*/ 	.word	0x00000290
        /*010c*/ 	.word	0x000000ff
        /*0110*/ 	.word	0x00000010
        /*0114*/ 	.short	0x0100
        /*0116*/ 	.byte	0x08
	.zero		1


	//   ....[5]....
        /*0118*/ 	.word	0x000002a0
        /*011c*/ 	.word	0x000000ff
        /*0120*/ 	.word	0x00000048
        /*0124*/ 	.short	0x0100
        /*0126*/ 	.byte	0x08
	.zero		1


	//   ....[6]....
        /*0128*/ 	.word	0x000002b0
        /*012c*/ 	.word	0x000000ff
        /*0130*/ 	.word	0x00000018
        /*0134*/ 	.short	0x0100
        /*0136*/ 	.byte	0x08
	.zero		1


	//   ....[7]....
        /*0138*/ 	.word	0x000002c0
        /*013c*/ 	.word	0x000000ff
        /*0140*/ 	.word	0x00000050
        /*0144*/ 	.short	0x0100
        /*0146*/ 	.byte	0x08
	.zero		1


	//   ....[8]....
        /*0148*/ 	.word	0x000002d0
        /*014c*/ 	.word	0x000000ff
        /*0150*/ 	.word	0x00000020
        /*0154*/ 	.short	0x0100
        /*0156*/ 	.byte	0x08
	.zero		1


	//   ....[9]....
        /*0158*/ 	.word	0x000002e0
        /*015c*/ 	.word	0x000000ff
        /*0160*/ 	.word	0x00000058
        /*0164*/ 	.short	0x0100
        /*0166*/ 	.byte	0x08
	.zero		1


	//   ....[10]....
        /*0168*/ 	.word	0x000002f0
        /*016c*/ 	.word	0x000000ff
        /*0170*/ 	.word	0x00000028
        /*0174*/ 	.short	0x0100
        /*0176*/ 	.byte	0x08
	.zero		1


	//   ....[11]....
        /*0178*/ 	.word	0x00000300
        /*017c*/ 	.word	0x000000ff
        /*0180*/ 	.word	0x00000060
        /*0184*/ 	.short	0x0100
        /*0186*/ 	.byte	0x08
	.zero		1


	//   ....[12]....
        /*0188*/ 	.word	0x00000310
        /*018c*/ 	.word	0x000000ff
        /*0190*/ 	.word	0x00000030
        /*0194*/ 	.short	0x0100
        /*0196*/ 	.byte	0x08
	.zero		1


	//   ....[13]....
        /*0198*/ 	.word	0x00000320
        /*019c*/ 	.word	0x000000ff
        /*01a0*/ 	.word	0x00000068
        /*01a4*/ 	.short	0x0100
        /*01a6*/ 	.byte	0x08
	.zero		1


	//   ....[14]....
        /*01a8*/ 	.word	0x00000830
        /*01ac*/ 	.word	0x000000ff
        /*01b0*/ 	.word	0x000000a0
        /*01b4*/ 	.short	0x0100
        /*01b6*/ 	.byte	0x08
	.zero		1


	//   ....[15]....
        /*01b8*/ 	.word	0x000008b0
        /*01bc*/ 	.word	0x000000ff
        /*01c0*/ 	.word	0x000000a8
        /*01c4*/ 	.short	0x0100
        /*01c6*/ 	.byte	0x08
	.zero		1


	//   ....[16]....
        /*01c8*/ 	.word	0x000008d0
        /*01cc*/ 	.word	0x000000ff
        /*01d0*/ 	.word	0x00000080
        /*01d4*/ 	.short	0x0100
        /*01d6*/ 	.byte	0x09
	.zero		1


	//   ....[17]....
        /*01d8*/ 	.word	0x000008e0
        /*01dc*/ 	.word	0x000000ff
        /*01e0*/ 	.word	0x00000088
        /*01e4*/ 	.short	0x0100
        /*01e6*/ 	.byte	0x09
	.zero		1


	//   ....[18]....
        /*01e8*/ 	.word	0x000008f0
        /*01ec*/ 	.word	0x000000ff
        /*01f0*/ 	.word	0x00000090
        /*01f4*/ 	.short	0x0100
        /*01f6*/ 	.byte	0x09
	.zero		1


	//   ....[19]....
        /*01f8*/ 	.word	0x00000900
        /*01fc*/ 	.word	0x000000ff
        /*0200*/ 	.word	0x00000098
        /*0204*/ 	.short	0x0100
        /*0206*/ 	.byte	0x09
	.zero		1


	//   ....[20]....
        /*0208*/ 	.word	0x00001820
        /*020c*/ 	.word	0x000000ff
        /*0210*/ 	.word	0xfffffff8
        /*0214*/ 	.short	0x010a
        /*0216*/ 	.byte	0x2b
	.zero		1


	//   ....[21]....
        /*0218*/ 	.word	0x000019e0
        /*021c*/ 	.word	0x00000003
        /*0220*/ 	.word	0x00000000
        /*0224*/ 	.short	0x010a
        /*0226*/ 	.byte	0x3f
	.zero		1


	//   ....[22]....
        /*0228*/ 	.word	0x00001a20
        /*022c*/ 	.word	0x00000003
        /*0230*/ 	.word	0x00000000
        /*0234*/ 	.short	0x010a
        /*0236*/ 	.byte	0x3f
	.zero		1


	//   ....[23]....
        /*0238*/ 	.word	0x00001ee0
        /*023c*/ 	.word	0x000000ff
        /*0240*/ 	.word	0x00000000
        /*0244*/ 	.short	0x010a
        /*0246*/ 	.byte	0x04
	.zero		1


	//   ....[24]....
        /*0248*/ 	.word	0x00001f20
        /*024c*/ 	.word	0x000000ff
        /*0250*/ 	.word	0x00000000
        /*0254*/ 	.short	0x010a
        /*0256*/ 	.byte	0x04
	.zero		1


	//   ....[25]....
        /*0258*/ 	.word	0x00002340
        /*025c*/ 	.word	0x00000005
        /*0260*/ 	.word	0x00000000
        /*0264*/ 	.short	0x0101
        /*0266*/ 	.byte	0x3f
	.zero		1


	//   ....[26]....
        /*0268*/ 	.word	0x00002450
        /*026c*/ 	.word	0x00000003
        /*0270*/ 	.word	0x00000000
        /*0274*/ 	.short	0x0101
        /*0276*/ 	.byte	0x30
	.zero		1


	//   ....[27]....
        /*0278*/ 	.word	0x00002580
        /*027c*/ 	.word	0x00000000
        /*0280*/ 	.word	0x00000000
        /*0284*/ 	.short	0x0101
        /*0286*/ 	.byte	0x3f
	.zero		1


	//   ....[28]....
        /*0288*/ 	.word	0x00002600
        /*028c*/ 	.word	0x000000ff
        /*0290*/ 	.word	0x00000008
        /*0294*/ 	.short	0x010a
        /*0296*/ 	.byte	0x2b
	.zero		1


	//   ....[29]....
        /*0298*/ 	.word	0x00004970
        /*029c*/ 	.word	0x00000000
        /*02a0*/ 	.word	0x00000000
        /*02a4*/ 	.short	0x0101
        /*02a6*/ 	.byte	0x30
	.zero		1


	//   ....[30]....
        /*02a8*/ 	.word	0x000052c0
        /*02ac*/ 	.word	0x0000000e
        /*02b0*/ 	.word	0x00000038
        /*02b4*/ 	.short	0x010a
        /*02b6*/ 	.byte	0x3f
	.zero		1


	//   ....[31]....
        /*02b8*/ 	.word	0x000057e0
        /*02bc*/ 	.word	0x00000006
        /*02c0*/ 	.word	0x000000a8
        /*02c4*/ 	.short	0x0101
        /*02c6*/ 	.byte	0x3f
	.zero		1


	//   ....[32]....
        /*02c8*/ 	.word	0x00005eb0
        /*02cc*/ 	.word	0x00000007
        /*02d0*/ 	.word	0x00000000
        /*02d4*/ 	.short	0x010a
        /*02d6*/ 	.byte	0x3f
	.zero		1


	//   ....[33]....
        /*02d8*/ 	.word	0x00005f30
        /*02dc*/ 	.word	0x00000006
        /*02e0*/ 	.word	0x00000000
        /*02e4*/ 	.short	0x010a
        /*02e6*/ 	.byte	0x3f
	.zero		1


	//   ....[34]....
        /*02e8*/ 	.word	0x00005fc0
        /*02ec*/ 	.word	0x00000007
        /*02f0*/ 	.word	0x00000000
        /*02f4*/ 	.short	0x010a
        /*02f6*/ 	.byte	0x3f
	.zero		1


	//   ....[35]....
        /*02f8*/ 	.word	0x00006050
        /*02fc*/ 	.word	0x00000006
        /*0300*/ 	.word	0x00000000
        /*0304*/ 	.short	0x010a
        /*0306*/ 	.byte	0x3f
	.zero		1


	//   ....[36]....
        /*0308*/ 	.word	0x000060e0
        /*030c*/ 	.word	0x00000007
        /*0310*/ 	.word	0x00000000
        /*0314*/ 	.short	0x010a
        /*0316*/ 	.byte	0x3f
	.zero		1


	//   ....[37]....
        /*0318*/ 	.word	0x00006170
        /*031c*/ 	.word	0x00000006
        /*0320*/ 	.word	0x00000000
        /*0324*/ 	.short	0x010a
        /*0326*/ 	.byte	0x3f
	.zero		1


	//   ....[38]....
        /*0328*/ 	.word	0x00006200
        /*032c*/ 	.word	0x00000005
        /*0330*/ 	.word	0x00000000
        /*0334*/ 	.short	0x010a
        /*0336*/ 	.byte	0x3f
	.zero		1


	//   ....[39]....
        /*0338*/ 	.word	0x00006270
        /*033c*/ 	.word	0x00000003
        /*0340*/ 	.word	0xfffffff8
        /*0344*/ 	.short	0x010a
        /*0346*/ 	.byte	0x3f
	.zero		1


	//   ....[40]....
        /*0348*/ 	.word	0x000062c0
        /*034c*/ 	.word	0x00000003
        /*0350*/ 	.word	0x00000000
        /*0354*/ 	.short	0x010a
        /*0356*/ 	.byte	0x3f
	.zero		1


	//   ....[41]....
        /*0358*/ 	.word	0x00006320
        /*035c*/ 	.word	0x00000005
        /*0360*/ 	.word	0x00000000
        /*0364*/ 	.short	0x010a
        /*0366*/ 	.byte	0x3f
	.zero		1


	//   ....[42]....
        /*0368*/ 	.word	0x00006380
        /*036c*/ 	.word	0x00000003
        /*0370*/ 	.word	0x00000008
        /*0374*/ 	.short	0x010a
        /*0376*/ 	.byte	0x3f
	.zero		1


	//   ....[43]....
        /*0378*/ 	.word	0x00006450
        /*037c*/ 	.word	0x0000000e
        /*0380*/ 	.word	0x00000038
        /*0384*/ 	.short	0x010a
        /*0386*/ 	.byte	0x3f
	.zero		1


	//   ....[44]....
        /*0388*/ 	.word	0x00006520
        /*038c*/ 	.word	0x00000007
        /*0390*/ 	.word	0x00000000
        /*0394*/ 	.short	0x010a
        /*0396*/ 	.byte	0x3f
	.zero		1


	//   ....[45]....
        /*0398*/ 	.word	0x00006570
        /*039c*/ 	.word	0x00000006
        /*03a0*/ 	.word	0x00000000
        /*03a4*/ 	.short	0x010a
        /*03a6*/ 	.byte	0x3f
	.zero		1


	//   ....[46]....
        /*03a8*/ 	.word	0x000065c0
        /*03ac*/ 	.word	0x00000007
        /*03b0*/ 	.word	0x00000000
        /*03b4*/ 	.short	0x010a
        /*03b6*/ 	.byte	0x3f
	.zero		1


	//   ....[47]....
        /*03b8*/ 	.word	0x00006610
        /*03bc*/ 	.word	0x00000006
        /*03c0*/ 	.word	0x00000000
        /*03c4*/ 	.short	0x010a
        /*03c6*/ 	.byte	0x3f
	.zero		1


	//   ....[48]....
        /*03c8*/ 	.word	0x00006660
        /*03cc*/ 	.word	0x00000007
        /*03d0*/ 	.word	0x00000000
        /*03d4*/ 	.short	0x010a
        /*03d6*/ 	.byte	0x3f
	.zero		1


	//   ....[49]....
        /*03d8*/ 	.word	0x000066b0
        /*03dc*/ 	.word	0x00000006
        /*03e0*/ 	.word	0x00000000
        /*03e4*/ 	.short	0x010a
        /*03e6*/ 	.byte	0x3f
	.zero		1


	//----- nvinfo : EIATTR_NUM_MBARRIERS
	.align		4
.L_37:
        /*03e8*/ 	.byte	0x03, 0x38
        /*03ea*/ 	.short	0x0014


	//----- nvinfo : EIATTR_EXIT_INSTR_OFFSETS
	.align		4
        /*03ec*/ 	.byte	0x04, 0x1c
        /*03ee*/ 	.short	(.L_39 - .L_38)


	//   ....[0]....
.L_38:
        /*03f0*/ 	.word	0x00001400


	//   ....[1]....
        /*03f4*/ 	.word	0x00001460


	//   ....[2]....
        /*03f8*/ 	.word	0x00004fb0


	//   ....[3]....
        /*03fc*/ 	.word	0x00004fe0


	//   ....[4]....
        /*0400*/ 	.word	0x00006250


	//----- nvinfo : EIATTR_MAX_THREADS
	.align		4
.L_39:
        /*0404*/ 	.byte	0x04, 0x05
        /*0406*/ 	.short	(.L_41 - .L_40)
.L_40:
        /*0408*/ 	.word	0x00000180
        /*040c*/ 	.word	0x00000001
        /*0410*/ 	.word	0x00000001


	//----- nvinfo : EIATTR_CRS_STACK_SIZE
	.align		4
.L_41:
        /*0414*/ 	.byte	0x04, 0x1e
        /*0416*/ 	.short	(.L_43 - .L_42)
.L_42:
        /*0418*/ 	.word	0x00000000


	//----- nvinfo : EIATTR_CBANK_PARAM_SIZE
	.align		4
.L_43:
        /*041c*/ 	.byte	0x03, 0x19
        /*041e*/ 	.short	0x0470


	//----- nvinfo : EIATTR_PARAM_CBANK
	.align		4
        /*0420*/ 	.byte	0x04, 0x0a
        /*0422*/ 	.short	(.L_45 - .L_44)
	.align		4
.L_44:
        /*0424*/ 	.word	index@(.nv.constant0._ZN7cutlass13device_kernelINS_4gemm6kernel13GemmUniversalIN4cute5tupleIJiiiiEEENS1_10collective13CollectiveMmaINS1_34MainloopSm90TmaGmmaWarpSpecializedILi7ENS5_IJNS4_1CILi1EEENSA_ILi8EEESB_EEENS1_32KernelTmaWarpSpecializedPingpongEEENS5_IJNSA_ILi64EEESG_SG_EEENS_10tfloat32_tENS5_IJlSB_lEEESI_SJ_NS4_8TiledMMAINS4_8MMA_AtomIJNS4_4SM904GMMA29MMA_64x64x8_F32TF32TF32_SS_TNILNSN_7ScaleInE1ELSP_1EEEEEENS4_6LayoutINS5_IJSB_SB_SB_EEENS5_IJNSA_ILi0EEESU_SU_EEEEENS5_IJNS4_10UnderscoreESX_SX_EEEEENS4_23SM90_TMA_LOAD_MULTICASTENS4_14ComposedLayoutINS4_7SwizzleILi3ELi4ELi3EEENS4_18smem_ptr_flag_bitsILi32EEENSS_INS5_IJSC_NSA_ILi32EEEEEENS5_IJS16_SB_EEEEEEEvNS4_8identityENS4_13SM90_TMA_LOADES1A_vS1B_EENS_8epilogue10collective6detail29Sm90TmaWarpSpecializedAdapterINS1F_15DefaultEpilogueISI_SJ_SJ_NS1E_6thread17LinearCombinationISI_Li1EffLNS1J_9ScaleType4KindE0ELNS_15FloatRoundStyleE2ESI_EENS1_15EpilogueDefaultEEEEEvvEEEEvNT_6ParamsE)
        /*0428*/ 	.short	0x0210
        /*042a*/ 	.short	0x0470


	//----- nvinfo : EIATTR_SW_WAR
	.align		4
.L_45:
        /*042c*/ 	.byte	0x04, 0x36
        /*042e*/ 	.short	(.L_47 - .L_46)
.L_46:
        /*0430*/ 	.word	0x00000008
.L_47:


//--------------------- .nv.callgraph             --------------------------
	.section	.nv.callgraph,"",@"SHT_CUDA_CALLGRAPH"
	.align	4
	.sectionentsize	8
	.align		4
        /*0000*/ 	.word	0x00000000
	.align		4
        /*0004*/ 	.word	0xffffffff
	.align		4
        /*0008*/ 	.word	index@(_ZN7cutlass13device_kernelINS_4gemm6kernel13GemmUniversalIN4cute5tupleIJiiiiEEENS1_10collective13CollectiveMmaINS1_34MainloopSm90TmaGmmaWarpSpecializedILi7ENS5_IJNS4_1CILi1EEENSA_ILi8EEESB_EEENS1_32KernelTmaWarpSpecializedPingpongEEENS5_IJNSA_ILi64EEESG_SG_EEENS_10tfloat32_tENS5_IJlSB_lEEESI_SJ_NS4_8TiledMMAINS4_8MMA_AtomIJNS4_4SM904GMMA29MMA_64x64x8_F32TF32TF32_SS_TNILNSN_7ScaleInE1ELSP_1EEEEEENS4_6LayoutINS5_IJSB_SB_SB_EEENS5_IJNSA_ILi0EEESU_SU_EEEEENS5_IJNS4_10UnderscoreESX_SX_EEEEENS4_23SM90_TMA_LOAD_MULTICASTENS4_14ComposedLayoutINS4_7SwizzleILi3ELi4ELi3EEENS4_18smem_ptr_flag_bitsILi32EEENSS_INS5_IJSC_NSA_ILi32EEEEEENS5_IJS16_SB_EEEEEEEvNS4_8identityENS4_13SM90_TMA_LOADES1A_vS1B_EENS_8epilogue10collective6detail29Sm90TmaWarpSpecializedAdapterINS1F_15DefaultEpilogueISI_SJ_SJ_NS1E_6thread17LinearCombinationISI_Li1EffLNS1J_9ScaleType4KindE0ELNS_15FloatRoundStyleE2ESI_EENS1_15EpilogueDefaultEEEEEvvEEEEvNT_6ParamsE)
	.align		4
        /*000c*/ 	.word	index@(__assertfail)
	.align		4
        /*0010*/ 	.word	0x00000000
	.align		4
        /*0014*/ 	.word	0xfffffffe
	.align		4
        /*0018*/ 	.word	0x00000000
	.align		4
        /*001c*/ 	.word	0xfffffffd
	.align		4
        /*0020*/ 	.word	0x00000000
	.align		4
        /*0024*/ 	.word	0xfffffffc


//--------------------- .nv.constant4             --------------------------
	.section	.nv.constant4,"a",@progbits
	.align	8
	.align		8
.nv.constant4:
        /*0000*/ 	.dword	__assertfail
	.align		8
        /*0008*/ 	.dword	__unnamed_1
	.align		8
        /*0010*/ 	.dword	_ZN40_INTERNAL_27cc11b9_4_k_cu_843250a2_243224cuda3std3__45__cpo5beginE
	.align		8
        /*0018*/ 	.dword	_ZN40_INTERNAL_27cc11b9_4_k_cu_843250a2_243224cuda3std3__45__cpo3endE
	.align		8
        /*0020*/ 	.dword	_ZN40_INTERNAL_27cc11b9_4_k_cu_843250a2_243224cuda3std3__45__cpo6cbeginE
	.align		8
        /*0028*/ 	.dword	_ZN40_INTERNAL_27cc11b9_4_k_cu_843250a2_243224cuda3std3__45__cpo4cendE
	.align		8
        /*0030*/ 	.dword	_ZN40_INTERNAL_27cc11b9_4_k_cu_843250a2_243224cuda3std3__442_GLOBAL__N__27cc11b9_4_k_cu_843250a2_243226ignoreE
	.align		8
        /*0038*/ 	.dword	_ZN40_INTERNAL_27cc11b9_4_k_cu_843250a2_243224cuda3std3__419piecewise_constructE
	.align		8
        /*0040*/ 	.dword	_ZN40_INTERNAL_27cc11b9_4_k_cu_843250a2_243224cuda3std3__48in_placeE
	.align		8
        /*0048*/ 	.dword	_ZN40_INTERNAL_27cc11b9_4_k_cu_843250a2_243224cuda3std6ranges3__45__cpo4swapE
	.align		8
        /*0050*/ 	.dword	_ZN40_INTERNAL_27cc11b9_4_k_cu_843250a2_243224cuda3std6ranges3__45__cpo9iter_moveE
	.align		8
        /*0058*/ 	.dword	_ZN40_INTERNAL_27cc11b9_4_k_cu_843250a2_243224cute7productE
	.align		8
        /*0060*/ 	.dword	_ZN40_INTERNAL_27cc11b9_4_k_cu_843250a2_243224cute1_E
	.align		8
        /*0068*/ 	.dword	$str$22
	.align		8
        /*0070*/ 	.dword	$str$23


//--------------------- .text._ZN7cutlass13device_kernelINS_4gemm6kernel13GemmUniversalIN4cute5tupleIJiiiiEEENS1_10collective13CollectiveMmaINS1_34MainloopSm90TmaGmmaWarpSpecializedILi7ENS5_IJNS4_1CILi1EEENSA_ILi8EEESB_EEENS1_32KernelTmaWarpSpecializedPingpongEEENS5_IJNSA_ILi64EEESG_SG_EEENS_10tfloat32_tENS5_IJlSB_lEEESI_SJ_NS4_8TiledMMAINS4_8MMA_AtomIJNS4_4SM904GMMA29MMA_64x64x8_F32TF32TF32_SS_TNILNSN_7ScaleInE1ELSP_1EEEEEENS4_6LayoutINS5_IJSB_SB_SB_EEENS5_IJNSA_ILi0EEESU_SU_EEEEENS5_IJNS4_10UnderscoreESX_SX_EEEEENS4_23SM90_TMA_LOAD_MULTICASTENS4_14ComposedLayoutINS4_7SwizzleILi3ELi4ELi3EEENS4_18smem_ptr_flag_bitsILi32EEENSS_INS5_IJSC_NSA_ILi32EEEEEENS5_IJS16_SB_EEEEEEEvNS4_8identityENS4_13SM90_TMA_LOADES1A_vS1B_EENS_8epilogue10collective6detail29Sm90TmaWarpSpecializedAdapterINS1F_15DefaultEpilogueISI_SJ_SJ_NS1E_6thread17LinearCombinationISI_Li1EffLNS1J_9ScaleType4KindE0ELNS_15FloatRoundStyleE2ESI_EENS1_15EpilogueDefaultEEEEEvvEEEEvNT_6ParamsE --------------------------
	.section	.text._ZN7cutlass13device_kernelINS_4gemm6kernel13GemmUniversalIN4cute5tupleIJiiiiEEENS1_10collective13CollectiveMmaINS1_34MainloopSm90TmaGmmaWarpSpecializedILi7ENS5_IJNS4_1CILi1EEENSA_ILi8EEESB_EEENS1_32KernelTmaWarpSpecializedPingpongEEENS5_IJNSA_ILi64EEESG_SG_EEENS_10tfloat32_tENS5_IJlSB_lEEESI_SJ_NS4_8TiledMMAINS4_8MMA_AtomIJNS4_4SM904GMMA29MMA_64x64x8_F32TF32TF32_SS_TNILNSN_7ScaleInE1ELSP_1EEEEEENS4_6LayoutINS5_IJSB_SB_SB_EEENS5_IJNSA_ILi0EEESU_SU_EEEEENS5_IJNS4_10UnderscoreESX_SX_EEEEENS4_23SM90_TMA_LOAD_MULTICASTENS4_14ComposedLayoutINS4_7SwizzleILi3ELi4ELi3EEENS4_18smem_ptr_flag_bitsILi32EEENSS_INS5_IJSC_NSA_ILi32EEEEEENS5_IJS16_SB_EEEEEEEvNS4_8identityENS4_13SM90_TMA_LOADES1A_vS1B_EENS_8epilogue10collective6detail29Sm90TmaWarpSpecializedAdapterINS1F_15DefaultEpilogueISI_SJ_SJ_NS1E_6thread17LinearCombinationISI_Li1EffLNS1J_9ScaleType4KindE0ELNS_15FloatRoundStyleE2ESI_EENS1_15EpilogueDefaultEEEEEvvEEEEvNT_6ParamsE,"ax",@progbits
	.align	128
.text._ZN7cutlass13device_kernelINS_4gemm6kernel13GemmUniversalIN4cute5tupleIJiiiiEEENS1_10collective13CollectiveMmaINS1_34MainloopSm90TmaGmmaWarpSpecializedILi7ENS5_IJNS4_1CILi1EEENSA_ILi8EEESB_EEENS1_32KernelTmaWarpSpecializedPingpongEEENS5_IJNSA_ILi64EEESG_SG_EEENS_10tfloat32_tENS5_IJlSB_lEEESI_SJ_NS4_8TiledMMAINS4_8MMA_AtomIJNS4_4SM904GMMA29MMA_64x64x8_F32TF32TF32_SS_TNILNSN_7ScaleInE1ELSP_1EEEEEENS4_6LayoutINS5_IJSB_SB_SB_EEENS5_IJNSA_ILi0EEESU_SU_EEEEENS5_IJNS4_10UnderscoreESX_SX_EEEEENS4_23SM90_TMA_LOAD_MULTICASTENS4_14ComposedLayoutINS4_7SwizzleILi3ELi4ELi3EEENS4_18smem_ptr_flag_bitsILi32EEENSS_INS5_IJSC_NSA_ILi32EEEEEENS5_IJS16_SB_EEEEEEEvNS4_8identityENS4_13SM90_TMA_LOADES1A_vS1B_EENS_8epilogue10collective6detail29Sm90TmaWarpSpecializedAdapterINS1F_15DefaultEpilogueISI_SJ_SJ_NS1E_6thread17LinearCombinationISI_Li1EffLNS1J_9ScaleType4KindE0ELNS_15FloatRoundStyleE2ESI_EENS1_15EpilogueDefaultEEEEEvvEEEEvNT_6ParamsE:
        .type           _ZN7cutlass13device_kernelINS_4gemm6kernel13GemmUniversalIN4cute5tupleIJiiiiEEENS1_10collective13CollectiveMmaINS1_34MainloopSm90TmaGmmaWarpSpecializedILi7ENS5_IJNS4_1CILi1EEENSA_ILi8EEESB_EEENS1_32KernelTmaWarpSpecializedPingpongEEENS5_IJNSA_ILi64EEESG_SG_EEENS_10tfloat32_tENS5_IJlSB_lEEESI_SJ_NS4_8TiledMMAINS4_8MMA_AtomIJNS4_4SM904GMMA29MMA_64x64x8_F32TF32TF32_SS_TNILNSN_7ScaleInE1ELSP_1EEEEEENS4_6LayoutINS5_IJSB_SB_SB_EEENS5_IJNSA_ILi0EEESU_SU_EEEEENS5_IJNS4_10UnderscoreESX_SX_EEEEENS4_23SM90_TMA_LOAD_MULTICASTENS4_14ComposedLayoutINS4_7SwizzleILi3ELi4ELi3EEENS4_18smem_ptr_flag_bitsILi32EEENSS_INS5_IJSC_NSA_ILi32EEEEEENS5_IJS16_SB_EEEEEEEvNS4_8identityENS4_13SM90_TMA_LOADES1A_vS1B_EENS_8epilogue10collective6detail29Sm90TmaWarpSpecializedAdapterINS1F_15DefaultEpilogueISI_SJ_SJ_NS1E_6thread17LinearCombinationISI_Li1EffLNS1J_9ScaleType4KindE0ELNS_15FloatRoundStyleE2ESI_EENS1_15EpilogueDefaultEEEEEvvEEEEvNT_6ParamsE,@function
        .size           _ZN7cutlass13device_kernelINS_4gemm6kernel13GemmUniversalIN4cute5tupleIJiiiiEEENS1_10collective13CollectiveMmaINS1_34MainloopSm90TmaGmmaWarpSpecializedILi7ENS5_IJNS4_1CILi1EEENSA_ILi8EEESB_EEENS1_32KernelTmaWarpSpecializedPingpongEEENS5_IJNSA_ILi64EEESG_SG_EEENS_10tfloat32_tENS5_IJlSB_lEEESI_SJ_NS4_8TiledMMAINS4_8MMA_AtomIJNS4_4SM904GMMA29MMA_64x64x8_F32TF32TF32_SS_TNILNSN_7ScaleInE1ELSP_1EEEEEENS4_6LayoutINS5_IJSB_SB_SB_EEENS5_IJNSA_ILi0EEESU_SU_EEEEENS5_IJNS4_10UnderscoreESX_SX_EEEEENS4_23SM90_TMA_LOAD_MULTICASTENS4_14ComposedLayoutINS4_7SwizzleILi3ELi4ELi3EEENS4_18smem_ptr_flag_bitsILi32EEENSS_INS5_IJSC_NSA_ILi32EEEEEENS5_IJS16_SB_EEEEEEEvNS4_8identityENS4_13SM90_TMA_LOADES1A_vS1B_EENS_8epilogue10collective6detail29Sm90TmaWarpSpecializedAdapterINS1F_15DefaultEpilogueISI_SJ_SJ_NS1E_6thread17LinearCombinationISI_Li1EffLNS1J_9ScaleType4KindE0ELNS_15FloatRoundStyleE2ESI_EENS1_15EpilogueDefaultEEEEEvvEEEEvNT_6ParamsE,(.L_x_145 - _ZN7cutlass13device_kernelINS_4gemm6kernel13GemmUniversalIN4cute5tupleIJiiiiEEENS1_10collective13CollectiveMmaINS1_34MainloopSm90TmaGmmaWarpSpecializedILi7ENS5_IJNS4_1CILi1EEENSA_ILi8EEESB_EEENS1_32KernelTmaWarpSpecializedPingpongEEENS5_IJNSA_ILi64EEESG_SG_EEENS_10tfloat32_tENS5_IJlSB_lEEESI_SJ_NS4_8TiledMMAINS4_8MMA_AtomIJNS4_4SM904GMMA29MMA_64x64x8_F32TF32TF32_SS_TNILNSN_7ScaleInE1ELSP_1EEEEEENS4_6LayoutINS5_IJSB_SB_SB_EEENS5_IJNSA_ILi0EEESU_SU_EEEEENS5_IJNS4_10UnderscoreESX_SX_EEEEENS4_23SM90_TMA_LOAD_MULTICASTENS4_14ComposedLayoutINS4_7SwizzleILi3ELi4ELi3EEENS4_18smem_ptr_flag_bitsILi32EEENSS_INS5_IJSC_NSA_ILi32EEEEEENS5_IJS16_SB_EEEEEEEvNS4_8identityENS4_13SM90_TMA_LOADES1A_vS1B_EENS_8epilogue10collective6detail29Sm90TmaWarpSpecializedAdapterINS1F_15DefaultEpilogueISI_SJ_SJ_NS1E_6thread17LinearCombinationISI_Li1EffLNS1J_9ScaleType4KindE0ELNS_15FloatRoundStyleE2ESI_EENS1_15EpilogueDefaultEEEEEvvEEEEvNT_6ParamsE)
        .other          _ZN7cutlass13device_kernelINS_4gemm6kernel13GemmUniversalIN4cute5tupleIJiiiiEEENS1_10collective13CollectiveMmaINS1_34MainloopSm90TmaGmmaWarpSpecializedILi7ENS5_IJNS4_1CILi1EEENSA_ILi8EEESB_EEENS1_32KernelTmaWarpSpecializedPingpongEEENS5_IJNSA_ILi64EEESG_SG_EEENS_10tfloat32_tENS5_IJlSB_lEEESI_SJ_NS4_8TiledMMAINS4_8MMA_AtomIJNS4_4SM904GMMA29MMA_64x64x8_F32TF32TF32_SS_TNILNSN_7ScaleInE1ELSP_1EEEEEENS4_6LayoutINS5_IJSB_SB_SB_EEENS5_IJNSA_ILi0EEESU_SU_EEEEENS5_IJNS4_10UnderscoreESX_SX_EEEEENS4_23SM90_TMA_LOAD_MULTICASTENS4_14ComposedLayoutINS4_7SwizzleILi3ELi4ELi3EEENS4_18smem_ptr_flag_bitsILi32EEENSS_INS5_IJSC_NSA_ILi32EEEEEENS5_IJS16_SB_EEEEEEEvNS4_8identityENS4_13SM90_TMA_LOADES1A_vS1B_EENS_8epilogue10collective6detail29Sm90TmaWarpSpecializedAdapterINS1F_15DefaultEpilogueISI_SJ_SJ_NS1E_6thread17LinearCombinationISI_Li1EffLNS1J_9ScaleType4KindE0ELNS_15FloatRoundStyleE2ESI_EENS1_15EpilogueDefaultEEEEEvvEEEEvNT_6ParamsE,@"STO_CUDA_ENTRY STV_DEFAULT"
_ZN7cutlass13device_kernelINS_4gemm6kernel13GemmUniversalIN4cute5tupleIJiiiiEEENS1_10collective13CollectiveMmaINS1_34MainloopSm90TmaGmmaWarpSpecializedILi7ENS5_IJNS4_1CILi1EEENSA_ILi8EEESB_EEENS1_32KernelTmaWarpSpecializedPingpongEEENS5_IJNSA_ILi64EEESG_SG_EEENS_10tfloat32_tENS5_IJlSB_lEEESI_SJ_NS4_8TiledMMAINS4_8MMA_AtomIJNS4_4SM904GMMA29MMA_64x64x8_F32TF32TF32_SS_TNILNSN_7ScaleInE1ELSP_1EEEEEENS4_6LayoutINS5_IJSB_SB_SB_EEENS5_IJNSA_ILi0EEESU_SU_EEEEENS5_IJNS4_10UnderscoreESX_SX_EEEEENS4_23SM90_TMA_LOAD_MULTICASTENS4_14ComposedLayoutINS4_7SwizzleILi3ELi4ELi3EEENS4_18smem_ptr_flag_bitsILi32EEENSS_INS5_IJSC_NSA_ILi32EEEEEENS5_IJS16_SB_EEEEEEEvNS4_8identityENS4_13SM90_TMA_LOADES1A_vS1B_EENS_8epilogue10collective6detail29Sm90TmaWarpSpecializedAdapterINS1F_15DefaultEpilogueISI_SJ_SJ_NS1E_6thread17LinearCombinationISI_Li1EffLNS1J_9ScaleType4KindE0ELNS_15FloatRoundStyleE2ESI_EENS1_15EpilogueDefaultEEEEEvvEEEEvNT_6ParamsE:
[----:B------:R-:W0:Y:S02]  /*0000*/  LDC R1, c[0x0][0x28] ;  /* 0x00000a00ff017b82 */ /* 0x000e240000000800 */
[----:B0-----:R-:W-:Y:S01]  /*0010*/  VIADD R1, R1, 0xfffffff8 ;  /* 0xfffffff801017836 */ /* 0x001fe20000000000 */
[----:B------:R-:W0:Y:S01]  /*0020*/  S2R R4, SR_TID.X ;  /* 0x0000000000047919 */ /* 0x000e220000002100 */
[----:B------:R-:W-:Y:S01]  /*0030*/  ELECT P0, URZ, PT ;  /* 0x00000000003f782f */ /* 0x000fe20003800000 */
[----:B------:R-:W-:Y:S01]  /*0040*/  BSSY B0, `(.L_x_0) ;  /* 0x000000f000007945 */ /* 0x000fe20003800000 */
[--C-:B0-----:R-:W-:Y:S02]  /*0050*/  SHF.R.U32.HI R0, RZ, 0x5, R4.reuse ;  /* 0x00000005ff007819 */ /* 0x101fe40000011604 */
[----:B------:R-:W-:-:S03]  /*0060*/  SHF.R.U32.HI R7, RZ, 0x7, R4 ;  /* 0x00000007ff077819 */ /* 0x000fc60000011604 */
[----:B------:R-:W0:Y:S04]  /*0070*/  SHFL.IDX PT, R2, R0, RZ, 0x1f ;  /* 0x00001fff00027589 */ /* 0x000e2800000e0000 */
[----:B------:R1:W2:Y:S01]  /*0080*/  SHFL.IDX PT, R8, R7, RZ, 0x1f ;  /* 0x00001fff07087589 */ /* 0x0002a200000e0000 */
[----:B0-----:R-:W-:-:S13]  /*0090*/  ISETP.NE.OR P0, PT, R2, RZ, !P0 ;  /* 0x000000ff0200720c */ /* 0x001fda0004705670 */
[----:B-12---:R-:W-:Y:S05]  /*00a0*/  @P0 BRA `(.L_x_1) ;  /* 0x0000000000200947 */ /* 0x006fea0003800000 */
[----:B------:R-:W-:Y:S02]  /*00b0*/  ULDC.64 UR4, c[0x0][0x198] ;  /* 0x0000660000047ab9 */ /* 0x000fe40000000a00 */
[----:B------:R-:W-:Y:S02]  /*00c0*/  UIADD3 UR6, UP0, UR4, 0xf0, URZ ;  /* 0x000000f004067890 */ /* 0x000fe4000ff1e03f */
[----:B------:R-:W-:Y:S02]  /*00d0*/  UIADD3 UR4, UP1, UR4, 0x1f0, URZ ;  /* 0x000001f004047890 */ /* 0x000fe4000ff3e03f */
[----:B------:R-:W-:Y:S02]  /*00e0*/  UIADD3.X UR7, URZ, UR5, URZ, UP0, !UPT ;  /* 0x000000053f077290 */ /* 0x000fe400087fe43f */
[----:B------:R-:W-:-:S07]  /*00f0*/  UIADD3.X UR5, URZ, UR5, URZ, UP1, !UPT ;  /* 0x000000053f057290 */ /* 0x000fce0008ffe43f */
[----:B------:R0:W-:Y:S02]  /*0100*/  UTMACCTL.PF [UR6] ;  /* 0x00000000060079b9 */ /* 0x0001e40008040000 */
[----:B------:R0:W-:Y:S02]  /*0110*/  UTMACCTL.PF [UR4] ;  /* 0x00000000040079b9 */ /* 0x0001e40008040000 */
[----:B0-----:R-:W-:Y:S01]  /*0120*/  NOP ;  /* 0x0000000000007918 */ /* 0x001fe20000000000 */
.L_x_1:
[----:B------:R-:W-:Y:S05]  /*0130*/  BSYNC B0 ;  /* 0x0000000000007941 */ /* 0x000fea0003800000 */
.L_x_0:
[----:B------:R-:W0:Y:S01]  /*0140*/  SHFL.IDX PT, R9, R0, RZ, 0x1f ;  /* 0x00001fff00097589 */ /* 0x000e2200000e0000 */
[----:B------:R-:W-:Y:S02]  /*0150*/  SHF.R.S32.HI R3, RZ, 0x1f, R4 ;  /* 0x0000001fff037819 */ /* 0x000fe40000011404 */
[----:B0-----:R-:W-:-:S13]  /*0160*/  ISETP.NE.AND P0, PT, R9, RZ, PT ;  /* 0x000000ff0900720c */ /* 0x001fda0003f05270 */
[----:B------:R-:W-:Y:S05]  /*0170*/  @P0 BRA `(.L_x_2) ;  /* 0x0000000000700947 */ /* 0x000fea0003800000 */
[----:B------:R-:W0:Y:S01]  /*0180*/  S2UR UR8, SR_CgaCtaId ;  /* 0x00000000000879c3 */ /* 0x000e220000008800 */
[----:B------:R-:W-:Y:S01]  /*0190*/  UMOV UR4, 0x400 ;  /* 0x0000040000047882 */ /* 0x000fe20000000000 */
[----:B------:R-:W-:Y:S01]  /*01a0*/  UMOV UR5, 0x1 ;  /* 0x0000000100057882 */ /* 0x000fe20000000000 */
[----:B------:R-:W-:Y:S01]  /*01b0*/  UMOV UR6, 0x8 ;  /* 0x0000000800067882 */ /* 0x000fe20000000000 */
[----:B------:R-:W-:Y:S01]  /*01c0*/  ELECT P0, URZ, PT ;  /* 0x00000000003f782f */ /* 0x000fe20003800000 */
[----:B------:R-:W-:-:S04]  /*01d0*/  UIADD3 UR6, -UR6, 0x100000, URZ ;  /* 0x0010000006067890 */ /* 0x000fc8000fffe13f */
[----:B------:R-:W-:Y:S02]  /*01e0*/  USHF.L.U32 UR7, UR6, 0xb, URZ ;  /* 0x0000000b06077899 */ /* 0x000fe4000800063f */
[----:B------:R-:W-:Y:S02]  /*01f0*/  USHF.L.U32 UR6, UR6, 0x1, URZ ;  /* 0x0000000106067899 */ /* 0x000fe4000800063f */
[----:B0-----:R-:W-:Y:S02]  /*0200*/  ULEA UR8, UR8, UR4, 0x18 ;  /* 0x0000000408087291 */ /* 0x001fe4000f8ec03f */
[----:B------:R-:W-:-:S04]  /*0210*/  UIADD3 UR4, -UR5, 0x100000, URZ ;  /* 0x0010000005047890 */ /* 0x000fc8000fffe13f */
[----:B------:R-:W-:Y:S02]  /*0220*/  USHF.L.U32 UR5, UR4, 0xb, URZ ;  /* 0x0000000b04057899 */ /* 0x000fe4000800063f */
[----:B------:R-:W-:Y:S01]  /*0230*/  USHF.L.U32 UR4, UR4, 0x1, URZ ;  /* 0x0000000104047899 */ /* 0x000fe2000800063f */
[----:B------:R-:W0:Y:S11]  /*0240*/  FENCE.VIEW.ASYNC.S ;  /* 0x00000000000073c6 */ /* 0x000e360000000000 */
[----:B0-----:R0:W1:Y:S01]  /*0250*/  SYNCS.EXCH.64 URZ, [UR8], UR4 ;  /* 0x00000004083f75b2 */ /* 0x0010620008000100 */
[----:B------:R0:W2:Y:S01]  /*0260*/  SYNCS.EXCH.64 URZ, [UR8+0x38], UR6 ;  /* 0x00003806083f75b2 */ /* 0x0000a20008000100 */
[----:B------:R0:W3:Y:S01]  /*0270*/  SYNCS.EXCH.64 URZ, [UR8+0x8], UR4 ;  /* 0x00000804083f75b2 */ /* 0x0000e20008000100 */
[----:B------:R0:W4:Y:S01]  /*0280*/  SYNCS.EXCH.64 URZ, [UR8+0x40], UR6 ;  /* 0x00004006083f75b2 */ /* 0x0001220008000100 */
[----:B------:R0:W0:Y:S01]  /*0290*/  SYNCS.EXCH.64 URZ, [UR8+0x10], UR4 ;  /* 0x00001004083f75b2 */ /* 0x0000220008000100 */
        /* <DEDUP_REMOVED lines=9> */
[----:B------:R-:W-:Y:S01]  /*0330*/  NOP ;  /* 0x0000000000007918 */ /* 0x000fe20000000000 */
.L_x_2:
[----:B------:R-:W5:Y:S01]  /*0340*/  SHFL.IDX PT, R12, R0, RZ, 0x1f ;  /* 0x00001fff000c7589 */ /* 0x000f6200000e0000 */
[----:B------:R-:W-:Y:S01]  /*0350*/  LEA.HI R3, R3, R4, RZ, 0x7 ;  /* 0x0000000403037211 */ /* 0x000fe200078f38ff */
[----:B------:R-:W1:Y:S01]  /*0360*/  S2UR UR12, SR_CTAID.X ;  /* 0x00000000000c79c3 */ /* 0x000e620000002500 */
[----:B------:R-:W-:Y:S01]  /*0370*/  ELECT P0, URZ, PT ;  /* 0x00000000003f782f */ /* 0x000fe20003800000 */
[----:B------:R2:W3:Y:S01]  /*0380*/  SHFL.IDX PT, R11, R0, RZ, 0x1f ;  /* 0x00001fff000b7589 */ /* 0x0004e200000e0000 */
[----:B------:R-:W-:Y:S02]  /*0390*/  LOP3.LUT R3, R3, 0xffffff80, RZ, 0xc0, !PT ;  /* 0xffffff8003037812 */ /* 0x000fe400078ec0ff */
[----:B------:R-:W-:Y:S01]  /*03a0*/  ELECT P1, URZ, PT ;  /* 0x00000000003f782f */ /* 0x000fe20003820000 */
[----:B------:R-:W-:Y:S01]  /*03b0*/  NOP ;  /* 0x0000000000007918 */ /* 0x000fe20000000000 */
[----:B------:R-:W4:Y:S01]  /*03c0*/  S2R R6, SR_CTAID.Y ;  /* 0x0000000000067919 */ /* 0x000f220000002600 */
[----:B0-----:R-:W-:Y:S01]  /*03d0*/  ULDC UR4, c[0x0][0x150] ;  /* 0x0000540000047ab9 */ /* 0x001fe20000000800 */
[----:B------:R-:W-:Y:S01]  /*03e0*/  IMAD.IADD R5, R4, 0x1, -R3 ;  /* 0x0000000104057824 */ /* 0x000fe200078e0a03 */
[----:B------:R-:W0:Y:S01]  /*03f0*/  LDC R25, c[0x0][0x148] ;  /* 0x00005200ff197b82 */ /* 0x000e220000000800 */
[----:B--2---:R-:W-:Y:S01]  /*0400*/  SHF.R.S32.HI R0, RZ, 0x1f, R9 ;  /* 0x0000001fff007819 */ /* 0x004fe20000011409 */
[----:B------:R-:W2:Y:S01]  /*0410*/  SHFL.IDX PT, R15, R7, RZ, 0x1f ;  /* 0x00001fff070f7589 */ /* 0x000ea200000e0000 */
[----:B------:R-:W-:Y:S01]  /*0420*/  UMOV UR11, 0x80 ;  /* 0x00000080000b7882 */ /* 0x000fe20000000000 */
[----:B------:R-:W-:Y:S01]  /*0430*/  SHF.R.S32.HI R20, RZ, 0x1f, R5 ;  /* 0x0000001fff147819 */ /* 0x000fe20000011405 */
[----:B------:R-:W-:Y:S01]  /*0440*/  NOP ;  /* 0x0000000000007918 */ /* 0x000fe20000000000 */
[----:B------:R-:W-:Y:S01]  /*0450*/  LEA.HI R0, R0, R9, RZ, 0x2 ;  /* 0x0000000900007211 */ /* 0x000fe200078f10ff */
[----:B------:R-:W-:Y:S01]  /*0460*/  VIADD R35, R8, 0xffffffff ;  /* 0xffffffff08237836 */ /* 0x000fe20000000000 */
[----:B------:R-:W-:Y:S01]  /*0470*/  LEA.HI R3, R20, R5, RZ, 0x3 ;  /* 0x0000000514037211 */ /* 0x000fe200078f18ff */
[----:B------:R-:W2:Y:S01]  /*0480*/  LDC R13, c[0x0][0x140] ;  /* 0x00005000ff0d7b82 */ /* 0x000ea20000000800 */
[----:B------:R-:W-:-:S02]  /*0490*/  LOP3.LUT R0, R0, 0x3ffffffc, RZ, 0xc0, !PT ;  /* 0x3ffffffc00007812 */ /* 0x000fc400078ec0ff */
[--C-:B------:R-:W-:Y:S02]  /*04a0*/  SHF.R.S32.HI R10, RZ, 0x3, R3.reuse ;  /* 0x00000003ff0a7819 */ /* 0x100fe40000011403 */
[----:B------:R-:W-:Y:S01]  /*04b0*/  SHF.R.S32.HI R3, RZ, 0x1f, R3 ;  /* 0x0000001fff037819 */ /* 0x000fe20000011403 */
[----:B------:R-:W-:Y:S01]  /*04c0*/  IMAD.IADD R0, R9, 0x1, -R0 ;  /* 0x0000000109007824 */ /* 0x000fe200078e0a00 */
[----:B-----5:R-:W-:Y:S02]  /*04d0*/  ISETP.NE.OR P0, PT, R12, RZ, !P0 ;  /* 0x000000ff0c00720c */ /* 0x020fe40004705670 */
[----:B------:R-:W-:Y:S01]  /*04e0*/  LEA.HI R3, R3, R10, RZ, 0x2 ;  /* 0x0000000a03037211 */ /* 0x000fe200078f10ff */
[----:B------:R-:W5:Y:S01]  /*04f0*/  LDC R12, c[0x0][0x144] ;  /* 0x00005100ff0c7b82 */ /* 0x000f620000000800 */
[----:B---3--:R-:W-:Y:S02]  /*0500*/  ISETP.NE.OR P1, PT, R11, RZ, !P1 ;  /* 0x000000ff0b00720c */ /* 0x008fe40004f25670 */
[----:B------:R-:W-:-:S02]  /*0510*/  LOP3.LUT R11, R3, 0xfffffffc, RZ, 0xc0, !PT ;  /* 0xfffffffc030b7812 */ /* 0x000fc400078ec0ff */
[----:B------:R-:W-:Y:S02]  /*0520*/  SHF.R.S32.HI R3, RZ, 0x1f, R2 ;  /* 0x0000001fff037819 */ /* 0x000fe40000011402 */
[----:B------:R-:W-:Y:S01]  /*0530*/  ISETP.GE.U32.AND P5, PT, R35, 0x2, PT ;  /* 0x000000022300780c */ /* 0x000fe20003fa6070 */
[----:B------:R-:W-:Y:S01]  /*0540*/  IMAD.IADD R11, R10, 0x1, -R11 ;  /* 0x000000010a0b7824 */ /* 0x000fe200078e0a0b */
[----:B-1----:R-:W-:Y:S01]  /*0550*/  I2FP.F32.U32 R10, UR12 ;  /* 0x0000000c000a7c45 */ /* 0x002fe20008201000 */
[----:B------:R-:W-:Y:S01]  /*0560*/  VOTEU.ALL UP0, P0 ;  /* 0x00000000003f7886 */ /* 0x000fe20000000000 */
[----:B----4-:R-:W-:Y:S01]  /*0570*/  I2FP.F32.U32 R9, R6 ;  /* 0x0000000600097245 */ /* 0x010fe20000201000 */
[----:B------:R-:W-:Y:S01]  /*0580*/  IMAD R0, R0, 0x4, R11 ;  /* 0x0000000400007824 */ /* 0x000fe200078e020b */
[----:B------:R-:W-:Y:S01]  /*0590*/  LEA.HI R3, R3, R2, RZ, 0x2 ;  /* 0x0000000203037211 */ /* 0x000fe200078f10ff */
[----:B------:R-:W-:Y:S01]  /*05a0*/  VOTEU.ALL UP1, P1 ;  /* 0x00000000003f7886 */ /* 0x000fe20000820000 */
[----:B------:R-:W-:Y:S01]  /*05b0*/  FMUL R10, R10, UR4 ;  /* 0x000000040a0a7c20 */ /* 0x000fe20008400000 */
[----:B------:R-:W1:Y:S01]  /*05c0*/  @!UP0 S2UR UR7, SR_CgaCtaId ;  /* 0x00000000000789c3 */ /* 0x000e620000008800 */
[----:B------:R-:W-:Y:S01]  /*05d0*/  ULDC UR4, c[0x0][0x154] ;  /* 0x0000550000047ab9 */ /* 0x000fe20000000800 */
[----:B------:R-:W-:Y:S01]  /*05e0*/  LOP3.LUT R3, R3, 0xfffffffc, RZ, 0xc0, !PT ;  /* 0xfffffffc03037812 */ /* 0x000fe200078ec0ff */
[----:B------:R-:W-:Y:S01]  /*05f0*/  FMUL R9, R9, UR4 ;  /* 0x0000000409097c20 */ /* 0x000fe20008400000 */
[----:B------:R-:W-:Y:S01]  /*0600*/  UMOV UR4, 0x20 ;  /* 0x0000002000047882 */ /* 0x000fe20000000000 */
[----:B------:R-:W3:Y:S01]  /*0610*/  F2I.U32.TRUNC.NTZ R10, R10 ;  /* 0x0000000a000a7305 */ /* 0x000ee2000020f000 */
[----:B------:R-:W-:Y:S01]  /*0620*/  @!UP0 UMOV UR6, 0x400 ;  /* 0x0000040000068882 */ /* 0x000fe20000000000 */
[----:B------:R-:W-:Y:S01]  /*0630*/  IMAD.IADD R14, R2, 0x1, -R3 ;  /* 0x00000001020e7824 */ /* 0x000fe200078e0a03 */
[----:B------:R-:W4:Y:S01]  /*0640*/  @!UP1 S2UR UR10, SR_CgaCtaId ;  /* 0x00000000000a99c3 */ /* 0x000f220000008800 */
[----:B------:R-:W-:Y:S01]  /*0650*/  IMAD.SHL.U32 R3, R0, 0x4, RZ ;  /* 0x0000000400037824 */ /* 0x000fe200078e00ff */
[----:B------:R-:W-:-:S04]  /*0660*/  @!UP0 UIADD3 UR4, -UR4, 0x100000, URZ ;  /* 0x0010000004048890 */ /* 0x000fc8000fffe13f */
[----:B------:R-:W-:Y:S02]  /*0670*/  @!UP0 USHF.L.U32 UR5, UR4, 0xb, URZ ;  /* 0x0000000b04058899 */ /* 0x000fe4000800063f */
[----:B------:R-:W-:Y:S01]  /*0680*/  @!UP0 USHF.L.U32 UR4, UR4, 0x1, URZ ;  /* 0x0000000104048899 */ /* 0x000fe2000800063f */
[----:B--2---:R-:W-:Y:S01]  /*0690*/  ISETP.EQ.U32.AND P3, PT, R13, 0x1, PT ;  /* 0x000000010d00780c */ /* 0x004fe20003f62070 */
[----:B------:R-:W-:Y:S01]  /*06a0*/  @!UP1 UMOV UR9, 0x400 ;  /* 0x0000040000099882 */ /* 0x000fe20000000000 */
[----:B------:R-:W2:Y:S01]  /*06b0*/  F2I.U32.TRUNC.NTZ R9, R9 ;  /* 0x0000000900097305 */ /* 0x000ea2000020f000 */
[----:B------:R-:W-:Y:S01]  /*06c0*/  LOP3.LUT R56, R0, 0xc, R3, 0x78, !PT ;  /* 0x0000000c00387812 */ /* 0x000fe200078e7803 */
[----:B------:R-:W-:Y:S01]  /*06d0*/  VOTEU.ALL UP2, P1 ;  /* 0x00000000003f7886 */ /* 0x000fe20000840000 */
[----:B------:R-:W-:Y:S01]  /*06e0*/  VOTEU.ALL UP3, P1 ;  /* 0x00000000003f7886 */ /* 0x000fe20000860000 */
[----:B------:R-:W-:Y:S01]  /*06f0*/  VOTEU.ALL UP4, P1 ;  /* 0x00000000003f7886 */ /* 0x000fe20000880000 */
[----:B------:R-:W-:Y:S01]  /*0700*/  VOTEU.ALL UP5, P1 ;  /* 0x00000000003f7886 */ /* 0x000fe200008a0000 */
[----:B------:R-:W-:Y:S01]  /*0710*/  ISETP.NE.AND P1, PT, R14, 0x3, PT ;  /* 0x000000030e00780c */ /* 0x000fe20003f25270 */
[----:B---3--:R-:W-:Y:S01]  /*0720*/  IMAD.MOV R21, RZ, RZ, -R10 ;  /* 0x000000ffff157224 */ /* 0x008fe200078e0a0a */
[----:B------:R-:W-:-:S02]  /*0730*/  R2UR UR43, R15 ;  /* 0x000000000f2b72ca */ /* 0x000fc400000e0000 */
[----:B------:R-:W-:Y:S01]  /*0740*/  ISETP.EQ.OR P1, PT, R14, RZ, !P1 ;  /* 0x000000ff0e00720c */ /* 0x000fe20004f22670 */
[----:B-1----:R-:W-:Y:S01]  /*0750*/  @!UP0 ULEA UR8, UR7, UR6, 0x18 ;  /* 0x0000000607088291 */ /* 0x002fe2000f8ec03f */
[----:B-----5:R-:W-:Y:S01]  /*0760*/  IMAD R21, R12, R21, UR12 ;  /* 0x0000000c0c157e24 */ /* 0x020fe2000f8e0215 */
[----:B------:R-:W-:-:S04]  /*0770*/  @!UP1 UIADD3 UR6, -UR11, 0x100000, URZ ;  /* 0x001000000b069890 */ /* 0x000fc8000fffe13f */
[----:B------:R-:W-:Y:S02]  /*0780*/  @!UP1 USHF.L.U32 UR7, UR6, 0xb, URZ ;  /* 0x0000000b06079899 */ /* 0x000fe4000800063f */
[----:B------:R-:W-:Y:S01]  /*0790*/  @!UP1 USHF.L.U32 UR6, UR6, 0x1, URZ ;  /* 0x0000000106069899 */ /* 0x000fe2000800063f */
[C---:B------:R-:W-:Y:S01]  /*07a0*/  ISETP.EQ.AND P1, PT, R8.reuse, RZ, P1 ;  /* 0x000000ff0800720c */ /* 0x040fe20000f22270 */
[----:B--2---:R-:W-:Y:S01]  /*07b0*/  IMAD.MOV R24, RZ, RZ, -R9 ;  /* 0x000000ffff187224 */ /* 0x004fe200078e0a09 */
[----:B------:R-:W-:Y:S01]  /*07c0*/  VOTEU.ALL UP0, P0 ;  /* 0x00000000003f7886 */ /* 0x000fe20000000000 */
[----:B------:R-:W-:Y:S01]  /*07d0*/  ISETP.NE.AND P2, PT, R8, RZ, PT ;  /* 0x000000ff0800720c */ /* 0x000fe20003f45270 */
[----:B----4-:R-:W-:Y:S01]  /*07e0*/  @!UP1 ULEA UR9, UR10, UR9, 0x18 ;  /* 0x000000090a099291 */ /* 0x010fe2000f8ec03f */
[----:B0-----:R-:W-:Y:S01]  /*07f0*/  IMAD R3, R25, R24, R6 ;  /* 0x0000001819037224 */ /* 0x001fe200078e0206 */
[----:B------:R-:W-:Y:S01]  /*0800*/  VOTEU.ALL UP1, P0 ;  /* 0x00000000003f7886 */ /* 0x000fe20000020000 */
[----:B------:R-:W-:Y:S01]  /*0810*/  LOP3.LUT P0, RZ, R5, 0x7, RZ, 0xc0, !PT ;  /* 0x0000000705ff7812 */ /* 0x000fe2000780c0ff */
[----:B------:R-:W0:Y:S02]  /*0820*/  FENCE.VIEW.ASYNC.S ;  /* 0x00000000000073c6 */ /* 0x000e240000000000 */
[----:B0-----:R0:W1:Y:S01]  /*0830*/  @!UP0 SYNCS.EXCH.64 URZ, [UR8+0xa0], UR4 ;  /* 0x0000a004083f85b2 */ /* 0x0010620008000100 */
[----:B------:R-:W-:-:S02]  /*0840*/  SEL R23, RZ, 0x1, !P1 ;  /* 0x00000001ff177807 */ /* 0x000fc40004800000 */
[----:B------:R-:W-:Y:S02]  /*0850*/  ISETP.NE.AND P4, PT, R3, R56, PT ;  /* 0x000000380300720c */ /* 0x000fe40003f85270 */
[----:B------:R-:W-:Y:S02]  /*0860*/  ISETP.LT.U32.AND P0, PT, R56, 0x8, !P0 ;  /* 0x000000083800780c */ /* 0x000fe40004701070 */
[----:B------:R-:W-:Y:S02]  /*0870*/  ISETP.EQ.OR P4, PT, R21, RZ, !P4 ;  /* 0x000000ff1500720c */ /* 0x000fe40006782670 */
[----:B------:R-:W-:Y:S02]  /*0880*/  SEL R23, R23, 0x2, P5 ;  /* 0x0000000217177807 */ /* 0x000fe40002800000 */
[----:B------:R-:W-:-:S04]  /*0890*/  PLOP3.LUT P0, PT, P0, P4, PT, 0x80, 0x0 ;  /* 0x000000000000781c */ /* 0x000fc80000709070 */
[----:B------:R-:W-:Y:S01]  /*08a0*/  P2R R71, PR, RZ, 0x1 ;  /* 0x00000001ff477803 */ /* 0x000fe20000000000 */
[----:B------:R0:W2:Y:S01]  /*08b0*/  @!UP1 SYNCS.EXCH.64 URZ, [UR8+0xa8], UR4 ;  /* 0x0000a804083f95b2 */ /* 0x0000a20008000100 */
[----:B------:R-:W-:Y:S01]  /*08c0*/  NOP ;  /* 0x0000000000007918 */ /* 0x000fe20000000000 */
[----:B------:R0:W3:Y:S01]  /*08d0*/  @!UP2 SYNCS.EXCH.64 URZ, [UR9+0x80], UR6 ;  /* 0x00008006093fa5b2 */ /* 0x0000e20008000100 */
[----:B------:R0:W4:Y:S01]  /*08e0*/  @!UP3 SYNCS.EXCH.64 URZ, [UR9+0x88], UR6 ;  /* 0x00008806093fb5b2 */ /* 0x0001220008000100 */
[----:B------:R0:W0:Y:S01]  /*08f0*/  @!UP4 SYNCS.EXCH.64 URZ, [UR9+0x90], UR6 ;  /* 0x00009006093fc5b2 */ /* 0x0000220008000100 */
[----:B------:R0:W0:Y:S01]  /*0900*/  @!UP5 SYNCS.EXCH.64 URZ, [UR9+0x98], UR6 ;  /* 0x00009806093fd5b2 */ /* 0x0000220008000100 */
[----:B------:R-:W-:Y:S01]  /*0910*/  NOP ;  /* 0x0000000000007918 */ /* 0x000fe20000000000 */
[----:B------:R-:W-:Y:S05]  /*0920*/  @!P3 BRA `(.L_x_3) ;  /* 0x000000000008b947 */ /* 0x000fea0003800000 */
[----:B01234-:R-:W-:Y:S01]  /*0930*/  UCGABAR_ARV ;  /* 0x00000000000079c7 */ /* 0x01ffe20008000000 */
[----:B------:R-:W-:Y:S05]  /*0940*/  BRA `(.L_x_4) ;  /* 0x0000000000047947 */ /* 0x000fea0003800000 */
.L_x_3:
[----:B01234-:R-:W-:Y:S01]  /*0950*/  NOP ;  /* 0x0000000000007918 */ /* 0x01ffe20000000000 */
.L_x_4:
[----:B------:R-:W-:Y:S01]  /*0960*/  ULDC.64 UR4, c[0x0][0x598] ;  /* 0x0001660000047ab9 */ /* 0x000fe20000000a00 */
[----:B------:R-:W-:Y:S01]  /*0970*/  ULDC.64 UR36, c[0x0][0x208] ;  /* 0x0000820000247ab9 */ /* 0x000fe20000000a00 */
[----:B------:R-:W-:-:S04]  /*0980*/  ISETP.NE.U32.AND P0, PT, RZ, UR4, PT ;  /* 0x00000004ff007c0c */ /* 0x000fc8000bf05070 */
[----:B------:R-:W-:-:S13]  /*0990*/  ISETP.NE.AND.EX P0, PT, RZ, UR5, PT, P0 ;  /* 0x00000005ff007c0c */ /* 0x000fda000bf05300 */
[----:B------:R-:W-:Y:S05]  /*09a0*/  @!P0 BRA `(.L_x_5) ;  /* 0x00000000001c8947 */ /* 0x000fea0003800000 */
[----:B------:R-:W0:Y:S02]  /*09b0*/  LDC.64 R2, c[0x0][0x598] ;  /* 0x00016600ff027b82 */ /* 0x000e240000000a00 */
[----:B0-----:R-:W2:Y:S02]  /*09c0*/  LDG.E.64 R2, desc[UR36][R2.64] ;  /* 0x0000002402027981 */ /* 0x001ea4000c1e1b00 */
[----:B--2---:R-:W-:-:S04]  /*09d0*/  ISETP.NE.U32.AND P0, PT, R2, RZ, PT ;  /* 0x000000ff0200720c */ /* 0x004fc80003f05070 */
[----:B------:R-:W-:-:S13]  /*09e0*/  ISETP.NE.AND.EX P0, PT, R3, RZ, PT, P0 ;  /* 0x000000ff0300720c */ /* 0x000fda0003f05300 */
[----:B------:R-:W-:Y:S05]  /*09f0*/  @!P0 BRA `(.L_x_5) ;  /* 0x0000000000088947 */ /* 0x000fea0003800000 */
[----:B------:R0:W5:Y:S01]  /*0a00*/  LD.E R57, desc[UR36][R2.64] ;  /* 0x0000002402397980 */ /* 0x000162000c101900 */
[----:B------:R-:W-:Y:S05]  /*0a10*/  BRA `(.L_x_6) ;  /* 0x0000000000247947 */ /* 0x000fea0003800000 */
.L_x_5:
[----:B------:R-:W-:Y:S02]  /*0a20*/  ULDC.64 UR4, c[0x0][0x588] ;  /* 0x0001620000047ab9 */ /* 0x000fe40000000a00 */
[----:B------:R-:W-:-:S04]  /*0a30*/  ISETP.NE.U32.AND P0, PT, RZ, UR4, PT ;  /* 0x00000004ff007c0c */ /* 0x000fc8000bf05070 */
[----:B------:R-:W-:-:S13]  /*0a40*/  ISETP.NE.AND.EX P0, PT, RZ, UR5, PT, P0 ;  /* 0x00000005ff007c0c */ /* 0x000fda000bf05300 */
[----:B------:R-:W-:Y:S05]  /*0a50*/  @!P0 BRA `(.L_x_7) ;  /* 0x00000000000c8947 */ /* 0x000fea0003800000 */
[----:B------:R-:W0:Y:S02]  /*0a60*/  LDC.64 R2, c[0x0][0x588] ;  /* 0x00016200ff027b82 */ /* 0x000e240000000a00 */
[----:B0-----:R1:W5:Y:S01]  /*0a70*/  LDG.E R57, desc[UR36][R2.64] ;  /* 0x0000002402397981 */ /* 0x001362000c1e1900 */
[----:B------:R-:W-:Y:S05]  /*0a80*/  BRA `(.L_x_6) ;  /* 0x0000000000087947 */ /* 0x000fea0003800000 */
.L_x_7:
[----:B------:R-:W-:Y:S02]  /*0a90*/  ULDC UR4, c[0x0][0x580] ;  /* 0x0001600000047ab9 */ /* 0x000fe40000000800 */
[----:B------:R-:W-:-:S07]  /*0aa0*/  IMAD.U32 R57, RZ, RZ, UR4 ;  /* 0x00000004ff397e24 */ /* 0x000fce000f8e00ff */
.L_x_6:
[----:B------:R-:W-:Y:S02]  /*0ab0*/  ULDC.64 UR4, c[0x0][0x5a0] ;  /* 0x0001680000047ab9 */ /* 0x000fe40000000a00 */
[----:B------:R-:W-:-:S04]  /*0ac0*/  ISETP.NE.U32.AND P0, PT, RZ, UR4, PT ;  /* 0x00000004ff007c0c */ /* 0x000fc8000bf05070 */
[----:B------:R-:W-:-:S13]  /*0ad0*/  ISETP.NE.AND.EX P0, PT, RZ, UR5, PT, P0 ;  /* 0x00000005ff007c0c */ /* 0x000fda000bf05300 */
[----:B------:R-:W-:Y:S05]  /*0ae0*/  @!P0 BRA `(.L_x_8) ;  /* 0x00000000001c8947 */ /* 0x000fea0003800000 */
[----:B01----:R-:W0:Y:S02]  /*0af0*/  LDC.64 R2, c[0x0][0x5a0] ;  /* 0x00016800ff027b82 */ /* 0x003e240000000a00 */
[----:B0-----:R-:W2:Y:S02]  /*0b00*/  LDG.E.64 R2, desc[UR36][R2.64] ;  /* 0x0000002402027981 */ /* 0x001ea4000c1e1b00 */
[----:B--2---:R-:W-:-:S04]  /*0b10*/  ISETP.NE.U32.AND P0, PT, R2, RZ, PT ;  /* 0x000000ff0200720c */ /* 0x004fc80003f05070 */
[----:B------:R-:W-:-:S13]  /*0b20*/  ISETP.NE.AND.EX P0, PT, R3, RZ, PT, P0 ;  /* 0x000000ff0300720c */ /* 0x000fda0003f05300 */
[----:B------:R-:W-:Y:S05]  /*0b30*/  @!P0 BRA `(.L_x_8) ;  /* 0x0000000000088947 */ /* 0x000fea0003800000 */
[----:B------:R0:W5:Y:S01]  /*0b40*/  LD.E R58, desc[UR36][R2.64] ;  /* 0x00000024023a7980 */ /* 0x000162000c101900 */
[----:B------:R-:W-:Y:S05]  /*0b50*/  BRA `(.L_x_9) ;  /* 0x0000000000247947 */ /* 0x000fea0003800000 */
.L_x_8:
[----:B------:R-:W-:Y:S02]  /*0b60*/  ULDC.64 UR4, c[0x0][0x590] ;  /* 0x0001640000047ab9 */ /* 0x000fe40000000a00 */
[----:B------:R-:W-:-:S04]  /*0b70*/  ISETP.NE.U32.AND P0, PT, RZ, UR4, PT ;  /* 0x00000004ff007c0c */ /* 0x000fc8000bf05070 */
[----:B------:R-:W-:-:S13]  /*0b80*/  ISETP.NE.AND.EX P0, PT, RZ, UR5, PT, P0 ;  /* 0x00000005ff007c0c */ /* 0x000fda000bf05300 */
[----:B------:R-:W-:Y:S05]  /*0b90*/  @!P0 BRA `(.L_x_10) ;  /* 0x00000000000c8947 */ /* 0x000fea0003800000 */
[----:B------:R-:W2:Y:S02]  /*0ba0*/  LDC.64 R58, c[0x0][0x590] ;  /* 0x00016400ff3a7b82 */ /* 0x000ea40000000a00 */
[----:B--2---:R2:W5:Y:S01]  /*0bb0*/  LDG.E R58, desc[UR36][R58.64] ;  /* 0x000000243a3a7981 */ /* 0x004562000c1e1900 */
[----:B------:R-:W-:Y:S05]  /*0bc0*/  BRA `(.L_x_9) ;  /* 0x0000000000087947 */ /* 0x000fea0003800000 */
.L_x_10:
[----:B------:R-:W-:Y:S02]  /*0bd0*/  ULDC UR4, c[0x0][0x584] ;  /* 0x0001610000047ab9 */ /* 0x000fe40000000800 */
[----:B------:R-:W-:-:S07]  /*0be0*/  IMAD.U32 R58, RZ, RZ, UR4 ;  /* 0x00000004ff3a7e24 */ /* 0x000fce000f8e00ff */
.L_x_9:
[----:B01----:R-:W0:Y:S01]  /*0bf0*/  LDC R2, c[0x0][0x65c] ;  /* 0x00019700ff027b82 */ /* 0x003e220000000800 */
[----:B------:R-:W-:Y:S01]  /*0c00*/  ULDC UR6, c[0x0][0x28c] ;  /* 0x0000a30000067ab9 */ /* 0x000fe20000000800 */
[----:B------:R-:W-:Y:S01]  /*0c10*/  ISETP.NE.AND P0, PT, R8, 0x2, PT ;  /* 0x000000020800780c */ /* 0x000fe20003f05270 */
[----:B------:R-:W-:Y:S01]  /*0c20*/  UIADD3 UR6, UR6, 0x3f, URZ ;  /* 0x0000003f06067890 */ /* 0x000fe2000fffe03f */
[----:B------:R-:W-:Y:S01]  /*0c30*/  IMAD.U32 R8, RZ, RZ, UR12 ;  /* 0x0000000cff087e24 */ /* 0x000fe2000f8e00ff */
[----:B------:R-:W-:Y:S01]  /*0c40*/  UMOV UR38, URZ ;  /* 0x0000003f00267c82 */ /* 0x000fe20008000000 */
[----:B------:R-:W-:Y:S01]  /*0c50*/  UMOV UR39, URZ ;  /* 0x0000003f00277c82 */ /* 0x000fe20008000000 */
[----:B------:R-:W-:Y:S01]  /*0c60*/  USHF.R.S32.HI UR7, URZ, 0x1f, UR6 ;  /* 0x0000001f3f077899 */ /* 0x000fe20008011406 */
[----:B------:R-:W-:-:S03]  /*0c70*/  ULDC.64 UR8, c[0x0][0x650] ;  /* 0x0001940000087ab9 */ /* 0x000fc60000000a00 */
[----:B------:R-:W-:-:S04]  /*0c80*/  ULEA.HI UR7, UR7, UR6, URZ, 0x6 ;  /* 0x0000000607077291 */ /* 0x000fc8000f8f303f */
[----:B------:R-:W-:Y:S01]  /*0c90*/  USHF.R.S32.HI UR40, URZ, 0x6, UR7 ;  /* 0x000000063f287899 */ /* 0x000fe20008011407 */
[----:B0-----:R-:W-:-:S13]  /*0ca0*/  ISETP.NE.AND P1, PT, R2, 0x1, PT ;  /* 0x000000010200780c */ /* 0x001fda0003f25270 */
[----:B------:R-:W0:Y:S01]  /*0cb0*/  @P1 LDC R17, c[0x0][0x10] ;  /* 0x00000400ff111b82 */ /* 0x000e220000000800 */
[----:B------:R-:W-:Y:S02]  /*0cc0*/  @P1 IMAD.MOV.U32 R7, RZ, RZ, RZ ;  /* 0x000000ffff071224 */ /* 0x000fe400078e00ff */
[----:B------:R-:W-:-:S05]  /*0cd0*/  @P1 IMAD.MOV.U32 R9, RZ, RZ, RZ ;  /* 0x000000ffff091224 */ /* 0x000fca00078e00ff */
[----:B------:R-:W1:Y:S01]  /*0ce0*/  @!P1 LDC R3, c[0x0][0xc] ;  /* 0x00000300ff039b82 */ /* 0x000e620000000800 */
[----:B------:R-:W-:Y:S01]  /*0cf0*/  ULDC UR4, c[0x0][0xc] ;  /* 0x0000030000047ab9 */ /* 0x000fe20000000800 */
[----:B------:R-:W-:Y:S02]  /*0d00*/  ULDC UR5, c[0x0][0x10] ;  /* 0x0000040000057ab9 */ /* 0x000fe40000000800 */
[----:B------:R-:W-:-:S04]  /*0d10*/  UIMAD.WIDE.U32 UR4, UR4, UR5, URZ ;  /* 0x00000005040472a5 */ /* 0x000fc8000f8e003f */
[----:B------:R-:W3:Y:S01]  /*0d20*/  LDC R0, c[0x0][0x14] ;  /* 0x00000500ff007b82 */ /* 0x000ee20000000800 */
[----:B0-----:R-:W-:-:S04]  /*0d30*/  @P1 IMAD.WIDE.U32 R16, R17, UR12, R6 ;  /* 0x0000000c11101c25 */ /* 0x001fc8000f8e0006 */
[----:B------:R-:W-:Y:S02]  /*0d40*/  @P1 IMAD.IADD R17, R17, 0x1, R9 ;  /* 0x0000000111111824 */ /* 0x000fe400078e0209 */
[----:B------:R-:W-:Y:S02]  /*0d50*/  IMAD.MOV.U32 R9, RZ, RZ, RZ ;  /* 0x000000ffff097224 */ /* 0x000fe400078e00ff */
[----:B-1----:R-:W-:-:S04]  /*0d60*/  @!P1 IMAD.WIDE.U32 R8, R6, R3, R8 ;  /* 0x0000000306089225 */ /* 0x002fc800078e0008 */
[----:B------:R-:W-:Y:S02]  /*0d70*/  @!P1 IMAD.MOV.U32 R16, RZ, RZ, R8 ;  /* 0x000000ffff109224 */ /* 0x000fe400078e0008 */
[----:B---3--:R-:W-:-:S04]  /*0d80*/  IMAD.WIDE.U32 R10, R0, UR4, RZ ;  /* 0x00000004000a7c25 */ /* 0x008fc8000f8e00ff */
[----:B------:R-:W-:Y:S01]  /*0d90*/  IMAD R3, R0, UR5, RZ ;  /* 0x0000000500037c24 */ /* 0x000fe2000f8e02ff */
[----:B------:R0:W-:Y:S01]  /*0da0*/  STL.64 [R1], R10 ;  /* 0x0000000a01007387 */ /* 0x0001e20000100a00 */
[----:B------:R-:W-:Y:S02]  /*0db0*/  @!P1 IMAD.MOV.U32 R17, RZ, RZ, R9 ;  /* 0x000000ffff119224 */ /* 0x000fe400078e0009 */
[----:B------:R-:W-:Y:S01]  /*0dc0*/  IMAD.IADD R0, R11, 0x1, R3 ;  /* 0x000000010b007824 */ /* 0x000fe200078e0203 */
[----:B------:R-:W-:Y:S06]  /*0dd0*/  @P0 BRA `(.L_x_11) ;  /* 0x0000000000280947 */ /* 0x000fec0003800000 */
[----:B------:R-:W-:Y:S01]  /*0de0*/  UIMAD.WIDE.U32 UR4, UR40, 0x24924925, URZ ;  /* 0x24924925280478a5 */ /* 0x000fe2000f8e003f */
[----:B------:R-:W-:Y:S01]  /*0df0*/  IADD3 R16, P0, R16, R10, RZ ;  /* 0x0000000a10107210 */ /* 0x000fe20007f1e0ff */
[----:B------:R-:W-:Y:S02]  /*0e00*/  UISETP.GE.U32.AND UP0, UPT, UR40, 0x7, UPT ;  /* 0x000000072800788c */ /* 0x000fe4000bf06070 */
[----:B------:R-:W-:Y:S02]  /*0e10*/  UIADD3 UR4, -UR5, UR40, URZ ;  /* 0x0000002805047290 */ /* 0x000fe4000fffe13f */
[----:B------:R-:W-:Y:S01]  /*0e20*/  IMAD.X R17, R0, 0x1, R17, P0 ;  /* 0x0000000100117824 */ /* 0x000fe200000e0611 */
[----:B------:R-:W-:Y:S01]  /*0e30*/  UMOV UR39, URZ ;  /* 0x0000003f00277c82 */ /* 0x000fe20008000000 */
[----:B------:R-:W-:-:S04]  /*0e40*/  ULEA.HI UR4, UR4, UR5, URZ, 0x1f ;  /* 0x0000000504047291 */ /* 0x000fc8000f8ff83f */
[----:B------:R-:W-:-:S04]  /*0e50*/  USHF.R.U32.HI UR4, URZ, 0x2, UR4 ;  /* 0x000000023f047899 */ /* 0x000fc80008011604 */
[----:B------:R-:W-:Y:S02]  /*0e60*/  @UP0 ULOP3.LUT UR39, UR4, 0x1, URZ, 0xc0, !UPT ;  /* 0x0000000104270892 */ /* 0x000fe4000f8ec03f */
[----:B------:R-:W-:-:S12]  /*0e70*/  UIMAD UR38, UR4, -0x7, UR40 ;  /* 0xfffffff9042678a4 */ /* 0x000fd8000f8e0228 */
.L_x_11:
[----:B------:R-:W-:Y:S01]  /*0e80*/  ISETP.GE.U32.AND P0, PT, R16, UR8, PT ;  /* 0x0000000810007c0c */ /* 0x000fe2000bf06070 */
[----:B------:R-:W-:Y:S01]  /*0e90*/  IMAD.MOV.U32 R22, RZ, RZ, -0x1 ;  /* 0xffffffffff167424 */ /* 0x000fe200078e00ff */
[----:B------:R-:W-:Y:S01]  /*0ea0*/  PRMT R3, RZ, 0x7610, R3 ;  /* 0x00007610ff037816 */ /* 0x000fe20000000003 */
[----:B------:R-:W-:Y:S01]  /*0eb0*/  IMAD.MOV.U32 R18, RZ, RZ, -0x1 ;  /* 0xffffffffff127424 */ /* 0x000fe200078e00ff */
[----:B------:R-:W-:Y:S01]  /*0ec0*/  ISETP.GE.U32.AND.EX P0, PT, R17, UR9, PT, P0 ;  /* 0x0000000911007c0c */ /* 0x000fe2000bf06100 */
[----:B------:R-:W-:-:S12]  /*0ed0*/  IMAD.MOV.U32 R19, RZ, RZ, -0x1 ;  /* 0xffffffffff137424 */ /* 0x000fd800078e00ff */
[----:B------:R-:W-:Y:S05]  /*0ee0*/  @P0 BRA `(.L_x_12) ;  /* 0x0000000400280947 */ /* 0x000fea0003800000 */
[----:B------:R-:W1:Y:S01]  /*0ef0*/  LDC.64 R18, c[0x0][0x628] ;  /* 0x00018a00ff127b82 */ /* 0x000e620000000a00 */
[----:B------:R-:W-:Y:S02]  /*0f00*/  IMAD.MOV.U32 R8, RZ, RZ, R16 ;  /* 0x000000ffff087224 */ /* 0x000fe400078e0010 */
[----:B------:R-:W-:-:S05]  /*0f10*/  IMAD.MOV.U32 R9, RZ, RZ, R17 ;  /* 0x000000ffff097224 */ /* 0x000fca00078e0011 */
[----:B------:R-:W3:Y:S08]  /*0f20*/  LDC R22, c[0x0][0x630] ;  /* 0x00018c00ff167b82 */ /* 0x000ef00000000800 */
[----:B------:R-:W4:Y:S01]  /*0f30*/  LDC.64 R26, c[0x0][0x620] ;  /* 0x00018800ff1a7b82 */ /* 0x000f220000000a00 */
[----:B-1----:R-:W-:-:S04]  /*0f40*/  ISETP.NE.U32.AND P0, PT, R18, RZ, PT ;  /* 0x000000ff1200720c */ /* 0x002fc80003f05070 */
[----:B------:R-:W-:-:S13]  /*0f50*/  ISETP.NE.AND.EX P0, PT, R19, RZ, PT, P0 ;  /* 0x000000ff1300720c */ /* 0x000fda0003f05300 */
[----:B---34-:R-:W-:Y:S05]  /*0f60*/  @!P0 BRA `(.L_x_13) ;  /* 0x0000000000288947 */ /* 0x018fea0003800000 */
[----:B------:R-:W1:Y:S02]  /*0f70*/  LDC R3, c[0x0][0x634] ;  /* 0x00018d00ff037b82 */ /* 0x000e640000000800 */
[----:B-1----:R-:W-:-:S05]  /*0f80*/  IADD3 R3, P0, R16, R3, RZ ;  /* 0x0000000310037210 */ /* 0x002fca0007f1e0ff */
[----:B------:R-:W-:-:S04]  /*0f90*/  IMAD.X R15, RZ, RZ, R17, P0 ;  /* 0x000000ffff0f7224 */ /* 0x000fc800000e0611 */
[----:B------:R-:W-:-:S04]  /*0fa0*/  IMAD.WIDE.U32 R8, R15, R18, RZ ;  /* 0x000000120f087225 */ /* 0x000fc800078e00ff */
[----:B0-----:R-:W-:-:S04]  /*0fb0*/  IMAD.WIDE.U32 R10, P0, R3, R19, R8 ;  /* 0x00000013030a7225 */ /* 0x001fc80007800008 */
[----:B------:R-:W-:-:S04]  /*0fc0*/  IMAD.WIDE.U32 R8, R3, R18, RZ ;  /* 0x0000001203087225 */ /* 0x000fc800078e00ff */
[----:B------:R-:W-:Y:S01]  /*0fd0*/  IMAD.X R13, RZ, RZ, RZ, P0 ;  /* 0x000000ffff0d7224 */ /* 0x000fe200000e06ff */
[----:B------:R-:W-:Y:S01]  /*0fe0*/  IADD3 RZ, P0, R9, R10, RZ ;  /* 0x0000000a09ff7210 */ /* 0x000fe20007f1e0ff */
[----:B------:R-:W-:-:S04]  /*0ff0*/  IMAD.MOV.U32 R12, RZ, RZ, R11 ;  /* 0x000000ffff0c7224 */ /* 0x000fc800078e000b */
[----:B------:R-:W-:-:S08]  /*1000*/  IMAD.WIDE.U32.X R8, R15, R19, R12, P0 ;  /* 0x000000130f087225 */ /* 0x000fd000000e040c */
.L_x_13:
[----:B------:R-:W1:Y:S01]  /*1010*/  LDC.64 R30, c[0x0][0x640] ;  /* 0x00019000ff1e7b82 */ /* 0x000e620000000a00 */
[-CC-:B------:R-:W-:Y:S02]  /*1020*/  SHF.R.U64 R32, R8, R22.reuse, R9.reuse ;  /* 0x0000001608207219 */ /* 0x180fe40000001209 */
[----:B------:R-:W-:Y:S02]  /*1030*/  SHF.R.U32.HI R3, RZ, R22, R9 ;  /* 0x00000016ff037219 */ /* 0x000fe40000011609 */
[----:B0-----:R-:W-:-:S03]  /*1040*/  IADD3 R11, P0, RZ, -R32, RZ ;  /* 0x80000020ff0b7210 */ /* 0x001fc60007f1e0ff */
[----:B------:R-:W0:Y:S02]  /*1050*/  LDC R12, c[0x0][0x618] ;  /* 0x00018600ff0c7b82 */ /* 0x000e240000000800 */
[----:B------:R-:W-:Y:S02]  /*1060*/  IMAD.X R3, RZ, RZ, ~R3, P0 ;  /* 0x000000ffff037224 */ /* 0x000fe400000e0e03 */
[----:B------:R-:W-:-:S04]  /*1070*/  IMAD.WIDE.U32 R8, R11, R26, R16 ;  /* 0x0000001a0b087225 */ /* 0x000fc800078e0010 */
[----:B------:R-:W3:Y:S01]  /*1080*/  LDC R22, c[0x0][0x608] ;  /* 0x00018200ff167b82 */ /* 0x000ee20000000800 */
[----:B------:R-:W-:-:S04]  /*1090*/  IMAD R10, R3, R26, RZ ;  /* 0x0000001a030a7224 */ /* 0x000fc800078e02ff */
[----:B------:R-:W-:Y:S02]  /*10a0*/  IMAD R3, R11, R27, R10 ;  /* 0x0000001b0b037224 */ /* 0x000fe400078e020a */
[----:B------:R-:W-:Y:S01]  /*10b0*/  IMAD.MOV.U32 R10, RZ, RZ, -0x1 ;  /* 0xffffffffff0a7424 */ /* 0x000fe200078e00ff */
[----:B------:R-:W4:Y:S01]  /*10c0*/  LDC R29, c[0x0][0x658] ;  /* 0x00019600ff1d7b82 */ /* 0x000f220000000800 */
[----:B------:R-:W-:Y:S01]  /*10d0*/  IMAD.IADD R3, R9, 0x1, R3 ;  /* 0x0000000109037824 */ /* 0x000fe200078e0203 */
[----:B-1----:R-:W-:-:S04]  /*10e0*/  ISETP.NE.U32.AND P0, PT, R30, RZ, PT ;  /* 0x000000ff1e00720c */ /* 0x002fc80003f05070 */
[----:B------:R-:W-:Y:S02]  /*10f0*/  ISETP.NE.AND.EX P0, PT, R31, RZ, PT, P0 ;  /* 0x000000ff1f00720c */ /* 0x000fe40003f05300 */
[----:B------:R-:W1:Y:S01]  /*1100*/  LDC R26, c[0x0][0x600] ;  /* 0x00018000ff1a7b82 */ /* 0x000e620000000800 */
[-CC-:B0-----:R-:W-:Y:S02]  /*1110*/  SHF.R.U64 R18, R8, R12.reuse, R3.reuse ;  /* 0x0000000c08127219 */ /* 0x181fe40000001203 */
[----:B------:R-:W-:-:S05]  /*1120*/  SHF.R.U32.HI R3, RZ, R12, R3 ;  /* 0x0000000cff037219 */ /* 0x000fca0000011603 */
[----:B------:R-:W0:Y:S01]  /*1130*/  LDC R27, c[0x0][0x648] ;  /* 0x00019200ff1b7b82 */ /* 0x000e220000000800 */
[-CC-:B---3--:R-:W-:Y:S02]  /*1140*/  SHF.R.U64 R34, R18, R22.reuse, R3.reuse ;  /* 0x0000001612227219 */ /* 0x188fe40000001203 */
[----:B------:R-:W-:Y:S01]  /*1150*/  SHF.R.U32.HI R8, RZ, R22, R3 ;  /* 0x00000016ff087219 */ /* 0x000fe20000011603 */
[----:B------:R-:W-:-:S04]  /*1160*/  IMAD.MOV.U32 R22, RZ, RZ, 0x1 ;  /* 0x00000001ff167424 */ /* 0x000fc800078e00ff */
[----:B------:R-:W3:Y:S01]  /*1170*/  LDC R33, c[0x0][0x638] ;  /* 0x00018e00ff217b82 */ /* 0x000ee20000000800 */
[-CC-:B----4-:R-:W-:Y:S02]  /*1180*/  SHF.R.U64 R36, R34, R29.reuse, R8.reuse ;  /* 0x0000001d22247219 */ /* 0x190fe40000001208 */
[-C--:B------:R-:W-:Y:S02]  /*1190*/  SHF.L.U32 R3, R10, R29.reuse, RZ ;  /* 0x0000001d0a037219 */ /* 0x080fe400000006ff */
[----:B------:R-:W-:Y:S01]  /*11a0*/  SHF.R.U32.HI R9, RZ, R29, R8 ;  /* 0x0000001dff097219 */ /* 0x000fe20000011608 */
[----:B------:R-:W-:Y:S01]  /*11b0*/  IMAD.MOV.U32 R8, RZ, RZ, R36 ;  /* 0x000000ffff087224 */ /* 0x000fe200078e0024 */
[----:B------:R-:W-:Y:S01]  /*11c0*/  LOP3.LUT R15, RZ, R3, RZ, 0x33, !PT ;  /* 0x00000003ff0f7212 */ /* 0x000fe200078e33ff */
[----:B------:R-:W4:Y:S01]  /*11d0*/  LDC R28, c[0x0][0x610] ;  /* 0x00018400ff1c7b82 */ /* 0x000f220000000800 */
[----:B------:R-:W-:Y:S05]  /*11e0*/  @!P0 BRA `(.L_x_14) ;  /* 0x0000000000288947 */ /* 0x000fea0003800000 */
[----:B------:R-:W2:Y:S02]  /*11f0*/  LDC R3, c[0x0][0x64c] ;  /* 0x00019300ff037b82 */ /* 0x000ea40000000800 */
[----:B--2---:R-:W-:-:S05]  /*1200*/  IADD3 R3, P0, R36, R3, RZ ;  /* 0x0000000324037210 */ /* 0x004fca0007f1e0ff */
[----:B------:R-:W-:-:S04]  /*1210*/  IMAD.X R19, RZ, RZ, R9, P0 ;  /* 0x000000ffff137224 */ /* 0x000fc800000e0609 */
[----:B------:R-:W-:-:S04]  /*1220*/  IMAD.WIDE.U32 R8, R19, R30, RZ ;  /* 0x0000001e13087225 */ /* 0x000fc800078e00ff */
[----:B------:R-:W-:-:S04]  /*1230*/  IMAD.WIDE.U32 R10, P0, R3, R31, R8 ;  /* 0x0000001f030a7225 */ /* 0x000fc80007800008 */
[----:B------:R-:W-:-:S04]  /*1240*/  IMAD.WIDE.U32 R8, R3, R30, RZ ;  /* 0x0000001e03087225 */ /* 0x000fc800078e00ff */
[----:B------:R-:W-:Y:S01]  /*1250*/  IMAD.X R13, RZ, RZ, RZ, P0 ;  /* 0x000000ffff0d7224 */ /* 0x000fe200000e06ff */
[----:B------:R-:W-:Y:S01]  /*1260*/  IADD3 RZ, P0, R9, R10, RZ ;  /* 0x0000000a09ff7210 */ /* 0x000fe20007f1e0ff */
[----:B------:R-:W-:-:S04]  /*1270*/  IMAD.MOV.U32 R12, RZ, RZ, R11 ;  /* 0x000000ffff0c7224 */ /* 0x000fc800078e000b */
[----:B------:R-:W-:-:S08]  /*1280*/  IMAD.WIDE.U32.X R8, R19, R31, R12, P0 ;  /* 0x0000001f13087225 */ /* 0x000fd000000e040c */
.L_x_14:
[----:B0-----:R-:W-:Y:S01]  /*1290*/  SHF.R.U64 R7, R8, R27, R9 ;  /* 0x0000001b08077219 */ /* 0x001fe20000001209 */
[----:B-1----:R-:W-:Y:S01]  /*12a0*/  VIADD R9, R26, 0xffffffff ;  /* 0xffffffff1a097836 */ /* 0x002fe20000000000 */
[----:B------:R-:W-:Y:S01]  /*12b0*/  SHF.L.U32 R3, R22, R29, RZ ;  /* 0x0000001d16037219 */ /* 0x000fe200000006ff */
[----:B------:R-:W-:Y:S01]  /*12c0*/  @P1 IMAD R21, R25, R24, R6 ;  /* 0x0000001819151224 */ /* 0x000fe200078e0206 */
[----:B------:R-:W-:Y:S01]  /*12d0*/  LOP3.LUT R8, R34, R15, RZ, 0xc0, !PT ;  /* 0x0000000f22087212 */ /* 0x000fe200078ec0ff */
[----:B------:R-:W-:Y:S02]  /*12e0*/  IMAD.MOV R10, RZ, RZ, -R7 ;  /* 0x000000ffff0a7224 */ /* 0x000fe400078e0a07 */
[----:B------:R-:W-:Y:S02]  /*12f0*/  IMAD.MOV.U32 R6, RZ, RZ, 0x1 ;  /* 0x00000001ff067424 */ /* 0x000fe400078e00ff */
[----:B------:R-:W-:Y:S01]  /*1300*/  IMAD R8, R3, R7, R8 ;  /* 0x0000000703087224 */ /* 0x000fe200078e0208 */
[----:B------:R-:W-:Y:S01]  /*1310*/  LOP3.LUT R7, R18, R9, RZ, 0xc0, !PT ;  /* 0x0000000912077212 */ /* 0x000fe200078ec0ff */
[----:B---3--:R-:W-:-:S02]  /*1320*/  IMAD R3, R10, R33, R36 ;  /* 0x000000210a037224 */ /* 0x008fc400078e0224 */
[----:B----4-:R-:W-:Y:S02]  /*1330*/  IMAD R22, R8, R28, R21 ;  /* 0x0000001c08167224 */ /* 0x010fe400078e0215 */
[----:B------:R-:W-:Y:S01]  /*1340*/  IMAD R7, R3, R26, R7 ;  /* 0x0000001a03077224 */ /* 0x000fe200078e0207 */
[----:B------:R-:W-:Y:S01]  /*1350*/  PRMT R3, R6, 0x7610, R3 ;  /* 0x0000761006037816 */ /* 0x000fe20000000003 */
[----:B------:R-:W-:-:S03]  /*1360*/  IMAD.MOV.U32 R19, RZ, RZ, R32 ;  /* 0x000000ffff137224 */ /* 0x000fc600078e0020 */
[----:B------:R-:W-:Y:S02]  /*1370*/  SEL R18, R7, R22, !P1 ;  /* 0x0000001607127207 */ /* 0x000fe40004800000 */
[----:B------:R-:W-:-:S07]  /*1380*/  SEL R22, R22, R7, !P1 ;  /* 0x0000000716167207 */ /* 0x000fce0004800000 */
.L_x_12:
[----:B------:R-:W-:Y:S05]  /*1390*/  @!P3 BRA `(.L_x_15) ;  /* 0x00000000000cb947 */ /* 0x000fea0003800000 */
[----:B------:R-:W-:Y:S01]  /*13a0*/  UCGABAR_WAIT ;  /* 0x0000000000007dc7 */ /* 0x000fe20008000000 */
[----:B------:R-:W-:Y:S01]  /*13b0*/  CCTL.IVALL ;  /* 0x00000000ff00798f */ /* 0x000fe20002000000 */
[----:B------:R-:W-:Y:S05]  /*13c0*/  BRA `(.L_x_16) ;  /* 0x0000000000047947 */ /* 0x000fea0003800000 */
.L_x_15:
[----:B------:R-:W-:Y:S06]  /*13d0*/  BAR.SYNC.DEFER_BLOCKING 0x0 ;  /* 0x0000000000007b1d */ /* 0x000fec0000010000 */
.L_x_16:
[----:B------:R-:W-:Y:S05]  /*13e0*/  @!P2 BRA `(.L_x_17) ;  /* 0x0000003800f4a947 */ /* 0x000fea0003800000 */
[----:B------:R-:W-:-:S13]  /*13f0*/  ISETP.GT.U32.AND P0, PT, R35, 0x1, PT ;  /* 0x000000012300780c */ /* 0x000fda0003f04070 */
[----:B------:R-:W-:Y:S05]  /*1400*/  @P0 EXIT ;  /* 0x000000000000094d */ /* 0x000fea0003800000 */
.L_x_18:
[----:B------:R-:W-:-:S08]  /*1410*/  NOP ;  /* 0x0000000000007918 */ /* 0x000fd00000000000 */
[----:B------:R-:W1:Y:S02]  /*1420*/  USETMAXREG.TRY_ALLOC.CTAPOOL UP0, 0xe8 ;  /* 0x000000e8000079c8 */ /* 0x000e640008000600 */
[----:B-1----:R-:W-:-:S13]  /*1430*/  PLOP3.LUT P0, PT, PT, PT, UP0, 0x80, 0x0 ;  /* 0x000000000000781c */ /* 0x002fda0003f0f008 */
[----:B------:R-:W-:Y:S05]  /*1440*/  @!P0 BRA `(.L_x_18) ;  /* 0xfffffffc00f08947 */ /* 0x000fea000383ffff */
[----:B------:R-:W-:-:S13]  /*1450*/  LOP3.LUT P0, RZ, R3, 0xff, RZ, 0xc0, !PT ;  /* 0x000000ff03ff7812 */ /* 0x000fda000780c0ff */
[----:B------:R-:W-:Y:S05]  /*1460*/  @!P0 EXIT ;  /* 0x000000000000894d */ /* 0x000fea0003800000 */
[----:B------:R-:W3:Y:S01]  /*1470*/  LDL.64 R12, [R1] ;  /* 0x00000000010c7983 */ /* 0x000ee20000100a00 */
[----:B------:R-:W1:Y:S01]  /*1480*/  S2UR UR4, SR_CgaCtaId ;  /* 0x00000000000479c3 */ /* 0x000e620000008800 */
[CC--:B------:R-:W-:Y:S01]  /*1490*/  LEA.HI R3, R20.reuse, R5.reuse, RZ, 0x2 ;  /* 0x0000000514037211 */ /* 0x0c0fe200078f10ff */
[----:B------:R-:W-:Y:S01]  /*14a0*/  UMOV UR41, 0x400 ;  /* 0x0000040000297882 */ /* 0x000fe20000000000 */
[----:B------:R-:W-:Y:S01]  /*14b0*/  UISETP.LT.AND UP0, UPT, UR40, 0x1, UPT ;  /* 0x000000012800788c */ /* 0x000fe2000bf01270 */
[----:B------:R-:W-:Y:S01]  /*14c0*/  LEA.HI R20, R20, R5, RZ, 0x5 ;  /* 0x0000000514147211 */ /* 0x000fe200078f28ff */
[----:B------:R-:W-:Y:S01]  /*14d0*/  UIADD3 UR5, UR43, -0x1, URZ ;  /* 0xffffffff2b057890 */ /* 0x000fe2000fffe03f */
[----:B------:R-:W-:Y:S01]  /*14e0*/  LOP3.LUT R4, R3, 0xfffffffc, RZ, 0xc0, !PT ;  /* 0xfffffffc03047812 */ /* 0x000fe200078ec0ff */
[----:B------:R-:W-:Y:S01]  /*14f0*/  USEL UR42, UR40, 0x1, UP0 ;  /* 0x00000001282a7887 */ /* 0x000fe20008000000 */
[----:B------:R-:W4:Y:S01]  /*1500*/  LDC R65, c[0x0][0x658] ;  /* 0x00019600ff417b82 */ /* 0x000f220000000800 */
[--C-:B------:R-:W-:Y:S01]  /*1510*/  SHF.R.S32.HI R60, RZ, 0x2, R3.reuse ;  /* 0x00000002ff3c7819 */ /* 0x100fe20000011403 */
[----:B------:R-:W-:Y:S01]  /*1520*/  UISETP.NE.AND UP0, UPT, UR5, URZ, UPT ;  /* 0x0000003f0500728c */ /* 0x000fe2000bf05270 */
[----:B------:R-:W-:Y:S01]  /*1530*/  SHF.R.S32.HI R3, RZ, 0x1f, R3 ;  /* 0x0000001fff037819 */ /* 0x000fe20000011403 */
[----:B------:R-:W-:Y:S01]  /*1540*/  IMAD.IADD R4, R5, 0x1, -R4 ;  /* 0x0000000105047824 */ /* 0x000fe200078e0a04 */
[----:B------:R-:W-:Y:S01]  /*1550*/  ULDC UR8, c[0x0][0x284] ;  /* 0x0000a10000087ab9 */ /* 0x000fe20000000800 */
[----:B------:R-:W-:Y:S01]  /*1560*/  IMAD.MOV.U32 R8, RZ, RZ, -0x1 ;  /* 0xffffffffff087424 */ /* 0x000fe200078e00ff */
[----:B------:R-:W-:Y:S01]  /*1570*/  LEA.HI R3, R3, R60, RZ, 0x3 ;  /* 0x0000003c03037211 */ /* 0x000fe200078f18ff */
[----:B------:R-:W2:Y:S01]  /*1580*/  LDC.64 R6, c[0x0][0x5c8] ;  /* 0x00017200ff067b82 */ /* 0x000ea20000000a00 */
[----:B------:R-:W-:Y:S01]  /*1590*/  USEL UR7, URZ, 0x1, UP0 ;  /* 0x000000013f077887 */ /* 0x000fe20008000000 */
[----:B0-----:R-:W-:Y:S01]  /*15a0*/  IMAD.MOV.U32 R10, RZ, RZ, 0x1 ;  /* 0x00000001ff0a7424 */ /* 0x001fe200078e00ff */
[----:B------:R-:W-:Y:S01]  /*15b0*/  LOP3.LUT R3, R3, 0xfffffff8, RZ, 0xc0, !PT ;  /* 0xfffffff803037812 */ /* 0x000fe200078ec0ff */
[----:B------:R-:W-:Y:S01]  /*15c0*/  IMAD.SHL.U32 R62, R4, 0x2, RZ ;  /* 0x00000002043e7824 */ /* 0x000fe200078e00ff */
[----:B------:R-:W-:Y:S01]  /*15d0*/  LOP3.LUT R74, R23, 0x1, RZ, 0xfc, !PT ;  /* 0x00000001174a7812 */ /* 0x000fe200078efcff */
[----:B------:R-:W-:Y:S01]  /*15e0*/  USHF.L.U32 UR47, UR40, 0x1, URZ ;  /* 0x00000001282f7899 */ /* 0x000fe2000800063f */
[----:B------:R-:W-:Y:S01]  /*15f0*/  IMAD.U32 R75, RZ, RZ, UR7 ;  /* 0x00000007ff4b7e24 */ /* 0x000fe2000f8e00ff */
[----:B------:R-:W0:Y:S01]  /*1600*/  LDC R67, c[0x0][0x288] ;  /* 0x0000a200ff437b82 */ /* 0x000e220000000800 */
[----:B-1----:R-:W-:Y:S01]  /*1610*/  ULEA UR41, UR4, UR41, 0x18 ;  /* 0x0000002904297291 */ /* 0x002fe2000f8ec03f */
[----:B------:R-:W-:Y:S01]  /*1620*/  IMAD.IADD R60, R60, 0x1, -R3 ;  /* 0x000000013c3c7824 */ /* 0x000fe200078e0a03 */
[----:B------:R-:W-:Y:S01]  /*1630*/  USHF.L.U32 UR4, UR5, 0x3, URZ ;  /* 0x0000000305047899 */ /* 0x000fe2000800063f */
[----:B------:R-:W-:Y:S01]  /*1640*/  SHF.R.S32.HI R3, RZ, 0x5, R20 ;  /* 0x00000005ff037819 */ /* 0x000fe20000011414 */
[----:B------:R-:W-:Y:S01]  /*1650*/  UIADD3 UR5, UR41, 0x180, URZ ;  /* 0x0000018029057890 */ /* 0x000fe2000fffe03f */
[----:B------:R-:W-:Y:S01]  /*1660*/  SHF.R.S32.HI R63, RZ, 0x1f, R62 ;  /* 0x0000001fff3f7819 */ /* 0x000fe2000001143e */
[----:B------:R-:W-:Y:S01]  /*1670*/  UIADD3 UR6, UR41, 0x1c180, URZ ;  /* 0x0001c18029067890 */ /* 0x000fe2000fffe03f */
[----:B------:R-:W1:Y:S01]  /*1680*/  LDC R68, c[0x0][0x600] ;  /* 0x00018000ff447b82 */ /* 0x000e620000000800 */
[--C-:B------:R-:W-:Y:S01]  /*1690*/  SHF.R.S32.HI R61, RZ, 0x1f, R60.reuse ;  /* 0x0000001fff3d7819 */ /* 0x100fe2000001143c */
[----:B------:R-:W-:Y:S01]  /*16a0*/  USHF.R.U32.HI UR5, URZ, 0x4, UR5 ;  /* 0x000000043f057899 */ /* 0x000fe20008011605 */
[C-C-:B------:R-:W-:Y:S01]  /*16b0*/  IMAD R70, R3.reuse, -0x10, -R60.reuse ;  /* 0xfffffff003467824 */ /* 0x140fe200078e0a3c */
[----:B------:R-:W-:Y:S01]  /*16c0*/  USHF.R.U32.HI UR6, URZ, 0x4, UR6 ;  /* 0x000000043f067899 */ /* 0x000fe20008011606 */
[-C--:B----4-:R-:W-:Y:S01]  /*16d0*/  SHF.L.U32 R8, R8, R65.reuse, RZ ;  /* 0x0000004108087219 */ /* 0x090fe200000006ff */
[----:B------:R-:W-:Y:S01]  /*16e0*/  UIADD3 UR48, UR41, 0x80, URZ ;  /* 0x0000008029307890 */ /* 0x000fe2000fffe03f */
[----:B------:R-:W-:Y:S01]  /*16f0*/  IMAD.WIDE R60, R3, 0x10, R60 ;  /* 0x00000010033c7825 */ /* 0x000fe200078e023c */
[----:B------:R-:W-:Y:S01]  /*1700*/  ULOP3.LUT UR4, UR4, 0x8, URZ, 0xc0, !UPT ;  /* 0x0000000804047892 */ /* 0x000fe2000f8ec03f */
[----:B------:R-:W-:Y:S01]  /*1710*/  SHF.L.U32 R65, R10, R65, RZ ;  /* 0x000000410a417219 */ /* 0x000fe200000006ff */
[----:B------:R-:W-:Y:S01]  /*1720*/  ULOP3.LUT UR5, UR5, 0x3fff, URZ, 0xc0, !UPT ;  /* 0x00003fff05057892 */ /* 0x000fe2000f8ec03f */
[C---:B--2---:R-:W-:Y:S01]  /*1730*/  SHF.L.U64.HI R64, R6.reuse, 0x3, R7 ;  /* 0x0000000306407819 */ /* 0x044fe20000010207 */
[----:B------:R-:W-:Y:S01]  /*1740*/  ULOP3.LUT UR6, UR6, 0x3fff, URZ, 0xc0, !UPT ;  /* 0x00003fff06067892 */ /* 0x000fe2000f8ec03f */
[----:B------:R-:W-:Y:S01]  /*1750*/  IMAD.SHL.U32 R59, R6, 0x8, RZ ;  /* 0x00000008063b7824 */ /* 0x000fe200078e00ff */
[----:B------:R-:W-:Y:S01]  /*1760*/  LOP3.LUT R69, RZ, R8, RZ, 0x33, !PT ;  /* 0x00000008ff457212 */ /* 0x000fe200078e33ff */
[----:B------:R-:W-:Y:S01]  /*1770*/  VIADD R70, R70, UR8 ;  /* 0x0000000846467c36 */ /* 0x000fe20008000000 */
[----:B------:R-:W-:Y:S01]  /*1780*/  UIADD3 UR42, -UR42, UR40, URZ ;  /* 0x000000282a2a7290 */ /* 0x000fe2000fffe13f */
[----:B0-----:R-:W-:Y:S01]  /*1790*/  IMAD R67, R4, -0x2, R67 ;  /* 0xfffffffe04437824 */ /* 0x001fe200078e0243 */
[----:B------:R-:W-:-:S02]  /*17a0*/  ULEA UR43, UR43, UR48, 0x3 ;  /* 0x000000302b2b7291 */ /* 0x000fc4000f8e183f */
[----:B------:R-:W-:Y:S02]  /*17b0*/  ULOP3.LUT UR49, UR4, 0x8, URZ, 0x3c, !UPT ;  /* 0x0000000804317892 */ /* 0x000fe4000f8e3c3f */
[----:B------:R-:W-:Y:S01]  /*17c0*/  ULOP3.LUT UR44, UR4, 0x18, URZ, 0x3c, !UPT ;  /* 0x00000018042c7892 */ /* 0x000fe2000f8e3c3f */
[----:B-1----:R-:W-:Y:S01]  /*17d0*/  VIADD R68, R68, 0xffffffff ;  /* 0xffffffff44447836 */ /* 0x002fe20000000000 */
[----:B------:R-:W-:Y:S02]  /*17e0*/  ULOP3.LUT UR45, UR5, 0x10000, URZ, 0xfc, !UPT ;  /* 0x00010000052d7892 */ /* 0x000fe4000f8efc3f */
[----:B------:R-:W-:Y:S01]  /*17f0*/  ULOP3.LUT UR46, UR6, 0x10000, URZ, 0xfc, !UPT ;  /* 0x00010000062e7892 */ /* 0x000fe2000f8efc3f */
[----:B---3--:R-:W-:-:S11]  /*1800*/  SHF.L.U64.HI R66, R12, 0x1, R0 ;  /* 0x000000010c427819 */ /* 0x008fd60000010200 */
.L_x_104:
[----:B------:R-:W-:-:S04]  /*1810*/  SHF.L.U32 R0, R75, 0x1f, RZ ;  /* 0x0000001f4b007819 */ /* 0x000fc800000006ff */
[----:B------:R-:W0:Y:S02]  /*1820*/  SYNCS.PHASECHK.TRANS64.TRYWAIT P0, [UR43+-0x8], R0 ;  /* 0xfffff800ff0075a7 */ /* 0x000e24000800016b */
[----:B01--4-:R-:W-:Y:S05]  /*1830*/  @!P0 BRA `(.L_x_19) ;  /* 0x0000004800888947 */ /* 0x013fea0003800000 */
.L_x_129:
[----:B------:R-:W-:Y:S02]  /*1840*/  ULDC UR4, c[0x0][0x28c] ;  /* 0x0000a30000047ab9 */ /* 0x000fe40000000800 */
[----:B------:R-:W-:-:S13]  /*1850*/  ISETP.LT.AND P0, PT, RZ, UR4, PT ;  /* 0x00000004ff007c0c */ /* 0x000fda000bf01270 */
[----:B------:R-:W-:Y:S05]  /*1860*/  @P0 BRA `(.L_x_20) ;  /* 0x0000000000400947 */ /* 0x000fea0003800000 */
[----:B0-----:R-:W-:Y:S01]  /*1870*/  MOV R0, 0x0 ;  /* 0x0000000000007802 */ /* 0x001fe20000000f00 */
[----:B------:R-:W-:Y:S01]  /*1880*/  ULDC.64 UR4, c[0x4][0x68] ;  /* 0x01001a0000047ab9 */ /* 0x000fe20000000a00 */
[----:B------:R-:W-:Y:S01]  /*1890*/  ULDC.64 UR6, c[0x4][0x8] ;  /* 0x0100020000067ab9 */ /* 0x000fe20000000a00 */
[----:B------:R-:W-:Y:S01]  /*18a0*/  IMAD.U32 R4, RZ, RZ, UR4 ;  /* 0x00000004ff047e24 */ /* 0x000fe2000f8e00ff */
[----:B------:R0:W1:Y:S01]  /*18b0*/  LDC.64 R14, c[0x4][R0] ;  /* 0x01000000000e7b82 */ /* 0x0000620000000a00 */
[----:B------:R-:W-:Y:S01]  /*18c0*/  IMAD.U32 R5, RZ, RZ, UR5 ;  /* 0x00000005ff057e24 */ /* 0x000fe2000f8e00ff */
[----:B------:R-:W-:Y:S01]  /*18d0*/  ULDC.64 UR4, c[0x4][0x70] ;  /* 0x01001c0000047ab9 */ /* 0x000fe20000000a00 */
[----:B------:R-:W-:Y:S02]  /*18e0*/  IMAD.U32 R10, RZ, RZ, UR6 ;  /* 0x00000006ff0a7e24 */ /* 0x000fe4000f8e00ff */
[----:B------:R-:W-:Y:S02]  /*18f0*/  IMAD.U32 R6, RZ, RZ, UR4 ;  /* 0x00000004ff067e24 */ /* 0x000fe4000f8e00ff */
[----:B------:R-:W-:-:S02]  /*1900*/  IMAD.U32 R7, RZ, RZ, UR5 ;  /* 0x00000005ff077e24 */ /* 0x000fc4000f8e00ff */
[----:B------:R-:W-:Y:S02]  /*1910*/  IMAD.U32 R11, RZ, RZ, UR7 ;  /* 0x00000007ff0b7e24 */ /* 0x000fe4000f8e00ff */
[----:B------:R-:W-:Y:S02]  /*1920*/  IMAD.MOV.U32 R8, RZ, RZ, 0x1e1 ;  /* 0x000001e1ff087424 */ /* 0x000fe400078e00ff */
[----:B------:R-:W-:Y:S02]  /*1930*/  IMAD.MOV.U32 R12, RZ, RZ, 0x1 ;  /* 0x00000001ff0c7424 */ /* 0x000fe400078e00ff */
[----:B0-----:R-:W-:-:S07]  /*1940*/  IMAD.MOV.U32 R13, RZ, RZ, RZ ;  /* 0x000000ffff0d7224 */ /* 0x001fce00078e00ff */
[----:B------:R-:W-:-:S07]  /*1950*/  LEPC R20, `(.L_x_20) ;  /* 0x000000001014794e */ /* 0x000fce0000000000 */
[----:B-1---5:R-:W-:Y:S05]  /*1960*/  CALL.ABS.NOINC R14 ;  /* 0x000000000e007343 */ /* 0x022fea0003c00000 */
.L_x_20:
[----:B------:R-:W-:-:S13]  /*1970*/  ISETP.NE.AND P0, PT, R74, 0x3, PT ;  /* 0x000000034a00780c */ /* 0x000fda0003f05270 */
[----:B------:R-:W-:Y:S05]  /*1980*/  @!P0 BRA `(.L_x_21) ;  /* 0x0000000000048947 */ /* 0x000fea0003800000 */
[----:B------:R-:W-:Y:S01]  /*1990*/  BPT.TRAP 0x1 ;  /* 0x000000040000795c */ /* 0x000fe20000300000 */
.L_x_21:
[----:B0-----:R-:W-:Y:S02]  /*19a0*/  IMAD.U32 R3, RZ, RZ, UR38 ;  /* 0x00000026ff037e24 */ /* 0x001fe4000f8e00ff */
[----:B------:R-:W-:-:S03]  /*19b0*/  IMAD.U32 R0, RZ, RZ, UR39 ;  /* 0x00000027ff007e24 */ /* 0x000fc6000f8e00ff */
[----:B------:R-:W-:Y:S02]  /*19c0*/  LEA R3, R3, UR41, 0x3 ;  /* 0x0000002903037c11 */ /* 0x000fe4000f8e18ff */
[----:B------:R-:W-:-:S04]  /*19d0*/  SHF.L.U32 R0, R0, 0x1f, RZ ;  /* 0x0000001f00007819 */ /* 0x000fc800000006ff */
[----:B------:R0:W1:Y:S01]  /*19e0*/  SYNCS.PHASECHK.TRANS64.TRYWAIT P1, [R3+URZ], R0 ;  /* 0x00000000030075a7 */ /* 0x000062000802017f */
[----:B------:R-:W-:Y:S05]  /*19f0*/  @!P0 BRA `(.L_x_22) ;  /* 0x0000000000048947 */ /* 0x000fea0003800000 */
[----:B------:R-:W-:Y:S01]  /*1a00*/  BPT.TRAP 0x1 ;  /* 0x000000040000795c */ /* 0x000fe20000300000 */
.L_x_22:
[----:B-1----:R-:W-:Y:S05]  /*1a10*/  @P1 BRA `(.L_x_23) ;  /* 0x0000000000081947 */ /* 0x002fea0003800000 */
[----:B------:R-:W1:Y:S02]  /*1a20*/  SYNCS.PHASECHK.TRANS64.TRYWAIT P1, [R3+URZ], R0 ;  /* 0x00000000030075a7 */ /* 0x000e64000802017f */
[----:B-1----:R-:W-:Y:S05]  /*1a30*/  @!P1 BRA `(.L_x_24) ;  /* 0x0000004800209947 */ /* 0x002fea0003800000 */
.L_x_23:
[----:B------:R-:W-:Y:S05]  /*1a40*/  WARPSYNC.ALL ;  /* 0x0000000000007948 */ /* 0x000fea0003800000 */
[----:B------:R-:W-:Y:S01]  /*1a50*/  ULEA UR8, UR38, UR45, 0xa ;  /* 0x0000002d26087291 */ /* 0x000fe2000f8e503f */
[----:B------:R-:W-:Y:S01]  /*1a60*/  WARPGROUP.ARRIVE ;  /* 0x00000000000079c5 */ /* 0x000fe20000000000 */
[----:B------:R-:W-:Y:S01]  /*1a70*/  ULEA UR9, UR38, UR46, 0xa ;  /* 0x0000002e26097291 */ /* 0x000fe2000f8e503f */
[----:B01----:R-:W-:Y:S01]  /*1a80*/  IMAD.U32 R0, RZ, RZ, UR42 ;  /* 0x0000002aff007e24 */ /* 0x003fe2000f8e00ff */
[----:B------:R-:W-:Y:S01]  /*1a90*/  UMOV UR5, 0x40000040 ;  /* 0x4000004000057882 */ /* 0x000fe20000000000 */
[----:B------:R-:W-:-:S02]  /*1aa0*/  UMOV UR7, 0x40000040 ;  /* 0x4000004000077882 */ /* 0x000fc40000000000 */
[----:B------:R-:W-:Y:S01]  /*1ab0*/  UMOV UR4, UR8 ;  /* 0x0000000800047c82 */ /* 0x000fe20008000000 */
[----:B------:R-:W-:Y:S01]  /*1ac0*/  ISETP.GE.AND P1, PT, R0, 0x1, PT ;  /* 0x000000010000780c */ /* 0x000fe20003f26270 */
[----:B------:R-:W-:Y:S02]  /*1ad0*/  UMOV UR6, UR9 ;  /* 0x0000000900067c82 */ /* 0x000fe40008000000 */
[----:B------:R-:W-:Y:S01]  /*1ae0*/  HGMMA.64x64x8.F32.TF32 R24, gdesc[UR4], RZ, !UPT, gsb0 ;  /* 0x04e00000041879f0 */ /* 0x000fe2000c0028ff */
[----:B------:R-:W-:Y:S02]  /*1af0*/  UIADD3 UR4, UR8, 0x2, URZ ;  /* 0x0000000208047890 */ /* 0x000fe4000fffe03f */
[----:B------:R-:W-:Y:S01]  /*1b00*/  UIADD3 UR6, UR9, 0x2, URZ ;  /* 0x0000000209067890 */ /* 0x000fe2000fffe03f */
[----:B------:R-:W-:Y:S01]  /*1b10*/  UMOV UR5, 0x40000040 ;  /* 0x4000004000057882 */ /* 0x000fe20000000000 */
[----:B------:R-:W-:Y:S01]  /*1b20*/  UMOV UR7, 0x40000040 ;  /* 0x4000004000077882 */ /* 0x000fe20000000000 */
[----:B------:R-:W-:-:S02]  /*1b30*/  WARPGROUP.DEPBAR.LE gsb0, 0x0 ;  /* 0x00008000000079c5 */ /* 0x000fc40000010000 */
[----:B------:R-:W-:-:S06]  /*1b40*/  WARPGROUP.ARRIVE ;  /* 0x00000000000079c5 */ /* 0x000fcc0000000000 */
[----:B------:R-:W-:Y:S01]  /*1b50*/  HGMMA.64x64x8.F32.TF32 R24, gdesc[UR4], R24, gsb0 ;  /* 0x04e00000041879f0 */ /* 0x000fe20008002818 */
[----:B------:R-:W-:Y:S02]  /*1b60*/  UIADD3 UR4, UR8, 0x4, URZ ;  /* 0x0000000408047890 */ /* 0x000fe4000fffe03f */
[----:B------:R-:W-:Y:S01]  /*1b70*/  UIADD3 UR6, UR9, 0x4, URZ ;  /* 0x0000000409067890 */ /* 0x000fe2000fffe03f */
[----:B------:R-:W-:Y:S01]  /*1b80*/  UMOV UR5, 0x40000040 ;  /* 0x4000004000057882 */ /* 0x000fe20000000000 */
[----:B------:R-:W-:Y:S01]  /*1b90*/  UMOV UR7, 0x40000040 ;  /* 0x4000004000077882 */ /* 0x000fe20000000000 */
[----:B------:R-:W-:Y:S02]  /*1ba0*/  WARPGROUP.DEPBAR.LE gsb0, 0x0 ;  /* 0x00008000000079c5 */ /* 0x000fe40000010000 */
        /* <DEDUP_REMOVED lines=36> */
[----:B------:R-:W-:Y:S03]  /*1df0*/  HGMMA.64x64x8.F32.TF32 R24, gdesc[UR4], R24, gsb0 ;  /* 0x04e00000041879f0 */ /* 0x000fe60008002818 */
[----:B------:R-:W-:Y:S02]  /*1e00*/  WARPGROUP.DEPBAR.LE gsb0, 0x0 ;  /* 0x00008000000079c5 */ /* 0x000fe40000010000 */
[----:B------:R-:W-:Y:S05]  /*1e10*/  @!P1 BRA `(.L_x_25) ;  /* 0x0000000400849947 */ /* 0x000fea0003800000 */
[----:B------:R-:W-:Y:S01]  /*1e20*/  UIADD3 UR8, UR38, 0x1, URZ ;  /* 0x0000000126087890 */ /* 0x000fe2000fffe03f */
[----:B------:R-:W-:Y:S02]  /*1e30*/  IMAD.U32 R0, RZ, RZ, UR42 ;  /* 0x0000002aff007e24 */ /* 0x000fe4000f8e00ff */
[----:B------:R-:W-:Y:S01]  /*1e40*/  IMAD.U32 R3, RZ, RZ, UR38 ;  /* 0x00000026ff037e24 */ /* 0x000fe2000f8e00ff */
[----:B------:R-:W-:-:S04]  /*1e50*/  UISETP.NE.AND UP0, UPT, UR8, 0x7, UPT ;  /* 0x000000070800788c */ /* 0x000fc8000bf05270 */
[----:B------:R-:W-:Y:S02]  /*1e60*/  USEL UR4, URZ, 0x1, UP0 ;  /* 0x000000013f047887 */ /* 0x000fe40008000000 */
[----:B------:R-:W-:Y:S02]  /*1e70*/  USEL UR8, UR8, URZ, UP0 ;  /* 0x0000003f08087287 */ /* 0x000fe40008000000 */
[----:B------:R-:W-:-:S06]  /*1e80*/  ULOP3.LUT UR4, UR39, UR4, URZ, 0x3c, !UPT ;  /* 0x0000000427047292 */ /* 0x000fcc000f8e3c3f */
[----:B------:R-:W-:-:S07]  /*1e90*/  IMAD.U32 R6, RZ, RZ, UR4 ;  /* 0x00000004ff067e24 */ /* 0x000fce000f8e00ff */
.L_x_32:
[----:B------:R-:W-:Y:S05]  /*1ea0*/  @!P0 BRA `(.L_x_26) ;  /* 0x0000000000048947 */ /* 0x000fea0003800000 */
[----:B------:R-:W-:Y:S01]  /*1eb0*/  BPT.TRAP 0x1 ;  /* 0x000000040000795c */ /* 0x000fe20000300000 */
.L_x_26:
[----:B------:R-:W-:Y:S01]  /*1ec0*/  ULEA UR4, UR8, UR41, 0x3 ;  /* 0x0000002908047291 */ /* 0x000fe2000f8e183f */
[----:B------:R-:W-:-:S08]  /*1ed0*/  SHF.L.U32 R4, R6, 0x1f, RZ ;  /* 0x0000001f06047819 */ /* 0x000fd000000006ff */
[----:B------:R0:W1:Y:S01]  /*1ee0*/  SYNCS.PHASECHK.TRANS64.TRYWAIT P1, [UR4], R4 ;  /* 0x00000004ff0075a7 */ /* 0x0000620008020144 */
[----:B------:R-:W-:Y:S05]  /*1ef0*/  @!P0 BRA `(.L_x_27) ;  /* 0x0000000000048947 */ /* 0x000fea0003800000 */
[----:B------:R-:W-:Y:S01]  /*1f00*/  BPT.TRAP 0x1 ;  /* 0x000000040000795c */ /* 0x000fe20000300000 */
.L_x_27:
[----:B-1----:R-:W-:Y:S05]  /*1f10*/  @P1 BRA `(.L_x_28) ;  /* 0x0000000000081947 */ /* 0x002fea0003800000 */
[----:B------:R-:W1:Y:S02]  /*1f20*/  SYNCS.PHASECHK.TRANS64.TRYWAIT P1, [UR4], R4 ;  /* 0x00000004ff0075a7 */ /* 0x000e640008020144 */
[----:B-1----:R-:W-:Y:S05]  /*1f30*/  @!P1 BRA `(.L_x_29) ;  /* 0x0000004000f49947 */ /* 0x002fea0003800000 */
.L_x_28:
[----:B------:R-:W-:Y:S01]  /*1f40*/  ULEA UR9, UR8, UR45, 0xa ;  /* 0x0000002d08097291 */ /* 0x000fe2000f8e503f */
[----:B------:R-:W-:Y:S01]  /*1f50*/  WARPGROUP.ARRIVE ;  /* 0x00000000000079c5 */ /* 0x000fe20000000000 */
[----:B------:R-:W-:Y:S01]  /*1f60*/  ULEA UR10, UR8, UR46, 0xa ;  /* 0x0000002e080a7291 */ /* 0x000fe2000f8e503f */
[----:B------:R-:W-:Y:S01]  /*1f70*/  UMOV UR5, 0x40000040 ;  /* 0x4000004000057882 */ /* 0x000fe20000000000 */
[----:B------:R-:W-:-:S03]  /*1f80*/  UMOV UR7, 0x40000040 ;  /* 0x4000004000077882 */ /* 0x000fc60000000000 */
[----:B------:R-:W-:Y:S02]  /*1f90*/  UMOV UR4, UR9 ;  /* 0x0000000900047c82 */ /* 0x000fe40008000000 */
[----:B------:R-:W-:Y:S02]  /*1fa0*/  UMOV UR6, UR10 ;  /* 0x0000000a00067c82 */ /* 0x000fe40008000000 */
[----:B------:R-:W-:Y:S01]  /*1fb0*/  HGMMA.64x64x8.F32.TF32 R24, gdesc[UR4], R24, gsb0 ;  /* 0x04e00000041879f0 */ /* 0x000fe20008002818 */
        /* <DEDUP_REMOVED lines=51> */
[----:B------:R-:W-:Y:S01]  /*22f0*/  BPT.TRAP 0x1 ;  /* 0x000000040000795c */ /* 0x000fe20000300000 */
.L_x_30:
[----:B------:R-:W-:-:S13]  /*2300*/  ISETP.NE.AND P1, PT, R71, RZ, PT ;  /* 0x000000ff4700720c */ /* 0x000fda0003f25270 */
[----:B01----:R-:W-:-:S05]  /*2310*/  @P1 LEA R4, R3, UR41, 0x3 ;  /* 0x0000002903041c11 */ /* 0x003fca000f8e18ff */
[----:B------:R-:W-:-:S05]  /*2320*/  @P1 VIADD R5, R4, 0x38 ;  /* 0x0000003804051836 */ /* 0x000fca0000000000 */
[----:B------:R-:W-:-:S04]  /*2330*/  @P1 PRMT R5, R56, 0x654, R5 ;  /* 0x0000065438051816 */ /* 0x000fc80000000005 */
[----:B------:R0:W-:Y:S01]  /*2340*/  @P1 SYNCS.ARRIVE.TRANS64.RED.A1T0 RZ, [R5+URZ], RZ ;  /* 0x000000ff05ff19a7 */ /* 0x0001e2000810043f */
[----:B------:R-:W-:-:S13]  /*2350*/  ISETP.GT.U32.AND P1, PT, R23, 0x1, PT ;  /* 0x000000011700780c */ /* 0x000fda0003f24070 */
[----:B0-----:R-:W-:Y:S05]  /*2360*/  @P1 BRA `(.L_x_31) ;  /* 0x0000000000041947 */ /* 0x001fea0003800000 */
[----:B------:R-:W-:Y:S01]  /*2370*/  BPT.TRAP 0x1 ;  /* 0x000000040000795c */ /* 0x000fe20000300000 */
.L_x_31:
[----:B------:R-:W-:Y:S01]  /*2380*/  UIADD3 UR8, UR8, 0x1, URZ ;  /* 0x0000000108087890 */ /* 0x000fe2000fffe03f */
[C---:B------:R-:W-:Y:S01]  /*2390*/  ISETP.GT.AND P2, PT, R0.reuse, 0x1, PT ;  /* 0x000000010000780c */ /* 0x040fe20003f44270 */
[----:B------:R-:W-:Y:S02]  /*23a0*/  VIADD R3, R3, 0x1 ;  /* 0x0000000103037836 */ /* 0x000fe40000000000 */
[----:B------:R-:W-:Y:S01]  /*23b0*/  UISETP.NE.AND UP0, UPT, UR8, 0x7, UPT ;  /* 0x000000070800788c */ /* 0x000fe2000bf05270 */
[----:B------:R-:W-:Y:S02]  /*23c0*/  VIADD R0, R0, 0xffffffff ;  /* 0xffffffff00007836 */ /* 0x000fe40000000000 */
[C---:B------:R-:W-:Y:S01]  /*23d0*/  ISETP.NE.AND P1, PT, R3.reuse, 0x7, PT ;  /* 0x000000070300780c */ /* 0x040fe20003f25270 */
[----:B------:R-:W-:Y:S02]  /*23e0*/  USEL UR4, URZ, 0x1, UP0 ;  /* 0x000000013f047887 */ /* 0x000fe40008000000 */
[----:B------:R-:W-:Y:S01]  /*23f0*/  USEL UR8, UR8, URZ, UP0 ;  /* 0x0000003f08087287 */ /* 0x000fe20008000000 */
[----:B------:R-:W-:-:S03]  /*2400*/  SEL R3, R3, RZ, P1 ;  /* 0x000000ff03037207 */ /* 0x000fc60000800000 */
[----:B------:R-:W-:Y:S01]  /*2410*/  LOP3.LUT R6, R6, UR4, RZ, 0x3c, !PT ;  /* 0x0000000406067c12 */ /* 0x000fe2000f8e3cff */
[----:B------:R-:W-:Y:S07]  /*2420*/  @P2 BRA `(.L_x_32) ;  /* 0xfffffff8009c2947 */ /* 0x000fee000383ffff */
.L_x_25:
[----:B------:R-:W0:Y:S01]  /*2430*/  LDC R0, c[0x0][0x28c] ;  /* 0x0000a300ff007b82 */ /* 0x000e220000000800 */
[----:B------:R-:W-:-:S04]  /*2440*/  IMAD.U32 R3, RZ, RZ, UR49 ;  /* 0x00000031ff037e24 */ /* 0x000fc8000f8e00ff */
[----:B------:R1:W-:Y:S01]  /*2450*/  SYNCS.ARRIVE.TRANS64.A1T0 RZ, [R3+UR48], RZ ;  /* 0x000000ff03ff79a7 */ /* 0x0003e20008100030 */
[----:B0-----:R-:W-:-:S13]  /*2460*/  ISETP.GE.AND P1, PT, R0, 0x1, PT ;  /* 0x000000010000780c */ /* 0x001fda0003f26270 */
[----:B-1----:R-:W-:Y:S05]  /*2470*/  @!P1 BRA `(.L_x_33) ;  /* 0x0000000000509947 */ /* 0x002fea0003800000 */
[----:B------:R-:W-:Y:S05]  /*2480*/  @!P0 BRA `(.L_x_34) ;  /* 0x0000000000048947 */ /* 0x000fea0003800000 */
[----:B------:R-:W-:Y:S01]  /*2490*/  BPT.TRAP 0x1 ;  /* 0x000000040000795c */ /* 0x000fe20000300000 */
.L_x_34:
[----:B------:R-:W-:Y:S01]  /*24a0*/  ISETP.NE.AND P1, PT, R71, RZ, PT ;  /* 0x000000ff4700720c */ /* 0x000fe20003f25270 */
[----:B------:R-:W-:Y:S01]  /*24b0*/  BSSY B0, `(.L_x_35) ;  /* 0x000000e000007945 */ /* 0x000fe20003800000 */
[----:B------:R-:W-:-:S11]  /*24c0*/  ISETP.GT.U32.AND P0, PT, R23, 0x1, PT ;  /* 0x000000011700780c */ /* 0x000fd60003f04070 */
[----:B------:R-:W-:Y:S05]  /*24d0*/  @!P1 BRA `(.L_x_36) ;  /* 0x00000000002c9947 */ /* 0x000fea0003800000 */
[----:B------:R-:W-:-:S04]  /*24e0*/  UIADD3 UR6, UR38, UR42, URZ ;  /* 0x0000002a26067290 */ /* 0x000fc8000fffe03f */
[----:B------:R-:W-:-:S04]  /*24f0*/  UIMAD.WIDE.U32 UR4, UR6, 0x24924925, URZ ;  /* 0x24924925060478a5 */ /* 0x000fc8000f8e003f */
[----:B------:R-:W-:-:S04]  /*2500*/  UIADD3 UR4, UR6, -UR5, URZ ;  /* 0x8000000506047290 */ /* 0x000fc8000fffe03f */
[----:B------:R-:W-:-:S04]  /*2510*/  ULEA.HI UR4, UR4, UR5, URZ, 0x1f ;  /* 0x0000000504047291 */ /* 0x000fc8000f8ff83f */
[----:B------:R-:W-:-:S04]  /*2520*/  USHF.R.U32.HI UR4, URZ, 0x2, UR4 ;  /* 0x000000023f047899 */ /* 0x000fc80008011604 */
[----:B------:R-:W-:-:S04]  /*2530*/  UIMAD UR4, UR4, -0x7, UR6 ;  /* 0xfffffff9040478a4 */ /* 0x000fc8000f8e0206 */
[----:B------:R-:W-:-:S04]  /*2540*/  ULEA UR4, UR4, UR41, 0x3 ;  /* 0x0000002904047291 */ /* 0x000fc8000f8e183f */
[----:B------:R-:W-:-:S06]  /*2550*/  UIADD3 UR4, UR4, 0x38, URZ ;  /* 0x0000003804047890 */ /* 0x000fcc000fffe03f */
[----:B------:R-:W-:-:S05]  /*2560*/  IMAD.U32 R3, RZ, RZ, UR4 ;  /* 0x00000004ff037e24 */ /* 0x000fca000f8e00ff */
[----:B------:R-:W-:-:S04]  /*2570*/  PRMT R0, R56, 0x654, R3 ;  /* 0x0000065438007816 */ /* 0x000fc80000000003 */
[----:B------:R0:W-:Y:S03]  /*2580*/  SYNCS.ARRIVE.TRANS64.RED.A1T0 RZ, [R0+URZ], RZ ;  /* 0x000000ff00ff79a7 */ /* 0x0001e6000810043f */
.L_x_36:
[----:B------:R-:W-:Y:S05]  /*2590*/  BSYNC B0 ;  /* 0x0000000000007941 */ /* 0x000fea0003800000 */
.L_x_35:
[----:B------:R-:W-:Y:S05]  /*25a0*/  @P0 BRA `(.L_x_33) ;  /* 0x0000000000040947 */ /* 0x000fea0003800000 */
[----:B------:R-:W-:Y:S01]  /*25b0*/  BPT.TRAP 0x1 ;  /* 0x000000040000795c */ /* 0x000fe20000300000 */
.L_x_33:
[----:B0-----:R-:W-:Y:S01]  /*25c0*/  SHF.L.U32 R0, R75, 0x1f, RZ ;  /* 0x0000001f4b007819 */ /* 0x001fe200000006ff */
[----:B------:R-:W-:Y:S01]  /*25d0*/  UISETP.GE.U32.AND UP1, UPT, UR47, 0x7, UPT ;  /* 0x000000072f00788c */ /* 0x000fe2000bf26070 */
[----:B------:R-:W-:Y:S01]  /*25e0*/  SHF.R.S32.HI R11, RZ, 0x1f, R19 ;  /* 0x0000001fff0b7819 */ /* 0x000fe20000011413 */
[----:B------:R-:W-:Y:S01]  /*25f0*/  UIADD3 UR38, UR38, UR47, URZ ;  /* 0x0000002f26267290 */ /* 0x000fe2000fffe03f */
[----:B------:R-:W0:Y:S03]  /*2600*/  SYNCS.PHASECHK.TRANS64.TRYWAIT P0, [UR43+0x8], R0 ;  /* 0x00000800ff0075a7 */ /* 0x000e26000800016b */
[----:B------:R-:W-:-:S04]  /*2610*/  UISETP.GT.U32.AND UP0, UPT, UR38, 0x6, UPT ;  /* 0x000000062600788c */ /* 0x000fc8000bf04070 */
[----:B------:R-:W-:Y:S02]  /*2620*/  UISETP.LT.U32.AND UP0, UPT, UR47, 0x7, UP0 ;  /* 0x000000072f00788c */ /* 0x000fe40008701070 */
[----:B------:R-:W-:Y:S02]  /*2630*/  @UP1 UIMAD.WIDE.U32 UR4, UR38, 0x24924925, URZ ;  /* 0x24924925260418a5 */ /* 0x000fe4000f8e003f */
[----:B------:R-:W-:Y:S02]  /*2640*/  USEL UR6, URZ, 0x1, !UP0 ;  /* 0x000000013f067887 */ /* 0x000fe4000c000000 */
[----:B------:R-:W-:Y:S02]  /*2650*/  @UP1 UIADD3 UR4, UR38, -UR5, URZ ;  /* 0x8000000526041290 */ /* 0x000fe4000fffe03f */
[----:B------:R-:W-:Y:S02]  /*2660*/  ULOP3.LUT UR39, UR39, UR6, URZ, 0x3c, !UPT ;  /* 0x0000000627277292 */ /* 0x000fe4000f8e3c3f */
[----:B------:R-:W-:-:S04]  /*2670*/  @UP1 ULEA.HI UR4, UR4, UR5, URZ, 0x1f ;  /* 0x0000000504041291 */ /* 0x000fc8000f8ff83f */
[----:B------:R-:W-:-:S04]  /*2680*/  @UP1 USHF.R.U32.HI UR4, URZ, 0x2, UR4 ;  /* 0x000000023f041899 */ /* 0x000fc80008011604 */
[----:B------:R-:W-:Y:S01]  /*2690*/  @UP1 ULOP3.LUT UR39, UR39, 0x1, UR4, 0x78, !UPT ;  /* 0x0000000127271892 */ /* 0x000fe2000f8e7804 */
[----:B0-----:R-:W-:Y:S11]  /*26a0*/  @!P0 BRA `(.L_x_37) ;  /* 0x0000003c00308947 */ /* 0x001ff60003800000 */
.L_x_130:
[----:B0-----:R-:W-:Y:S01]  /*26b0*/  IMAD.SHL.U32 R3, R22, 0x40, RZ ;  /* 0x0000004016037824 */ /* 0x001fe200078e00ff */
[----:B------:R-:W-:Y:S01]  /*26c0*/  ULDC UR6, c[0x0][0x284] ;  /* 0x0000a10000067ab9 */ /* 0x000fe20000000800 */
[----:B------:R-:W-:Y:S01]  /*26d0*/  IMAD.SHL.U32 R12, R18, 0x40, RZ ;  /* 0x00000040120c7824 */ /* 0x000fe200078e00ff */
[----:B------:R-:W-:Y:S01]  /*26e0*/  ULDC.64 UR4, c[0x0][0x5d0] ;  /* 0x0001740000047ab9 */ /* 0x000fe20000000a00 */
[----:B------:R-:W-:Y:S01]  /*26f0*/  IMAD.WIDE R20, R22, 0x40, R60 ;  /* 0x0000004016147825 */ /* 0x000fe200078e023c */
[----:B------:R-:W-:Y:S01]  /*2700*/  ISETP.GE.AND P0, PT, R3, UR6, PT ;  /* 0x0000000603007c0c */ /* 0x000fe2000bf06270 */
[----:B------:R-:W-:Y:S01]  /*2710*/  ULDC UR6, c[0x0][0x288] ;  /* 0x0000a20000067ab9 */ /* 0x000fe20000000800 */
[----:B------:R-:W-:Y:S01]  /*2720*/  SHF.R.S32.HI R13, RZ, 0x1f, R12 ;  /* 0x0000001fff0d7819 */ /* 0x000fe2000001140c */
[----:B------:R-:W-:Y:S01]  /*2730*/  IMAD R0, R11, UR4, RZ ;  /* 0x000000040b007c24 */ /* 0x000fe2000f8e02ff */
[----:B------:R-:W-:Y:S01]  /*2740*/  ISETP.GE.OR P0, PT, R12, UR6, P0 ;  /* 0x000000060c007c0c */ /* 0x000fe20008706670 */
[----:B------:R-:W-:-:S04]  /*2750*/  IMAD.WIDE.U32 R4, R19, UR4, R62 ;  /* 0x0000000413047c25 */ /* 0x000fc8000f8e003e */
[----:B------:R-:W-:Y:S01]  /*2760*/  IMAD R7, R19, UR5, R0 ;  /* 0x0000000513077c24 */ /* 0x000fe2000f8e0200 */
[----:B------:R-:W-:Y:S01]  /*2770*/  IADD3 R4, P1, R12, R4, RZ ;  /* 0x000000040c047210 */ /* 0x000fe20007f3e0ff */
[----:B------:R-:W-:Y:S02]  /*2780*/  ULDC.64 UR4, c[0x0][0x5c8] ;  /* 0x0001720000047ab9 */ /* 0x000fe40000000a00 */
[----:B------:R-:W-:Y:S01]  /*2790*/  IMAD R9, R21, UR4, RZ ;  /* 0x0000000415097c24 */ /* 0x000fe2000f8e02ff */
[----:B------:R-:W-:-:S03]  /*27a0*/  IADD3.X R5, R13, R5, R7, P1, !PT ;  /* 0x000000050d057210 */ /* 0x000fc60000ffe407 */
[C---:B------:R-:W-:Y:S02]  /*27b0*/  IMAD R9, R20.reuse, UR5, R9 ;  /* 0x0000000514097c24 */ /* 0x040fe4000f8e0209 */
[----:B------:R-:W-:Y:S01]  /*27c0*/  IMAD.WIDE.U32 R72, R20, UR4, R4 ;  /* 0x0000000414487c25 */ /* 0x000fe2000f8e0004 */
[----:B------:R-:W-:Y:S06]  /*27d0*/  @P0 BRA `(.L_x_38) ;  /* 0x0000002000540947 */ /* 0x000fec0003800000 */
[----:B-----5:R-:W-:Y:S01]  /*27e0*/  FSETP.NEU.AND P0, PT, R58, RZ, PT ;  /* 0x000000ff3a00720b */ /* 0x020fe20003f0d000 */
[----:B------:R-:W-:Y:S01]  /*27f0*/  IMAD.IADD R22, R67, 0x1, -R12 ;  /* 0x0000000143167824 */ /* 0x000fe200078e0a0c */
[----:B------:R-:W-:Y:S01]  /*2800*/  BSSY B0, `(.L_x_38) ;  /* 0x0000212000007945 */ /* 0x000fe20003800000 */
[----:B------:R-:W-:Y:S02]  /*2810*/  IMAD.IADD R0, R70, 0x1, -R3 ;  /* 0x0000000146007824 */ /* 0x000fe400078e0a03 */
[----:B------:R-:W-:Y:S01]  /*2820*/  IMAD.IADD R83, R73, 0x1, R9 ;  /* 0x0000000149537824 */ /* 0x000fe200078e0209 */
[----:B------:R-:W-:-:S04]  /*2830*/  ISETP.GT.AND P3, PT, R22, RZ, PT ;  /* 0x000000ff1600720c */ /* 0x000fc80003f64270 */
[----:B------:R-:W-:-:S03]  /*2840*/  ISETP.GT.AND P2, PT, R0, RZ, P3 ;  /* 0x000000ff0000720c */ /* 0x000fc60001f44270 */
[----:B------:R-:W-:Y:S10]  /*2850*/  @!P0 BRA `(.L_x_39) ;  /* 0x0000001400d88947 */ /* 0x000ff40003800000 */
[----:B------:R-:W0:Y:S01]  /*2860*/  LDC.64 R76, c[0x0][0x5b8] ;  /* 0x00016e00ff4c7b82 */ /* 0x000e220000000a00 */
[----:B------:R-:W-:-:S07]  /*2870*/  ULDC.64 UR4, c[0x0][0x5c0] ;  /* 0x0001700000047ab9 */ /* 0x000fce0000000a00 */
[----:B------:R-:W1:Y:S08]  /*2880*/  LDC.64 R78, c[0x0][0x5b0] ;  /* 0x00016c00ff4e7b82 */ /* 0x000e700000000a00 */
[----:B------:R-:W2:Y:S01]  /*2890*/  LDC.64 R80, c[0x0][0x5a8] ;  /* 0x00016a00ff507b82 */ /* 0x000ea20000000a00 */
[-C--:B0-----:R-:W-:Y:S02]  /*28a0*/  IMAD R6, R11, R76.reuse, RZ ;  /* 0x0000004c0b067224 */ /* 0x081fe400078e02ff */
[----:B------:R-:W-:-:S04]  /*28b0*/  IMAD.WIDE.U32 R4, R19, R76, R62 ;  /* 0x0000004c13047225 */ /* 0x000fc800078e003e */
[----:B------:R-:W-:Y:S01]  /*28c0*/  IMAD R73, R19, R77, R6 ;  /* 0x0000004d13497224 */ /* 0x000fe200078e0206 */
[----:B------:R-:W-:Y:S01]  /*28d0*/  IADD3 R8, P0, R12, R4, RZ ;  /* 0x000000040c087210 */ /* 0x000fe20007f1e0ff */
[----:B-1----:R-:W-:-:S03]  /*28e0*/  IMAD R3, R21, R78, RZ ;  /* 0x0000004e15037224 */ /* 0x002fc600078e02ff */
[----:B------:R-:W-:Y:S01]  /*28f0*/  IADD3.X R9, R13, R5, R73, P0, !PT ;  /* 0x000000050d097210 */ /* 0x000fe200007fe449 */
[C---:B------:R-:W-:Y:S02]  /*2900*/  IMAD R21, R20.reuse, R79, R3 ;  /* 0x0000004f14157224 */ /* 0x040fe400078e0203 */
[----:B------:R-:W-:-:S04]  /*2910*/  IMAD.WIDE.U32 R4, R20, R78, R8 ;  /* 0x0000004e14047225 */ /* 0x000fc800078e0008 */
[----:B------:R-:W-:Y:S01]  /*2920*/  IMAD.IADD R3, R5, 0x1, R21 ;  /* 0x0000000105037824 */ /* 0x000fe200078e0215 */
[----:B--2---:R-:W-:-:S04]  /*2930*/  LEA R10, P0, R4, R80, 0x2 ;  /* 0x00000050040a7211 */ /* 0x004fc800078010ff */
[----:B------:R-:W-:-:S05]  /*2940*/  LEA.HI.X R11, R4, R81, R3, 0x2, P0 ;  /* 0x00000051040b7211 */ /* 0x000fca00000f1403 */
[----:B------:R0:W2:Y:S01]  /*2950*/  @P2 LDG.E.LTC128B R3, desc[UR36][R10.64] ;  /* 0x000000240a032981 */ /* 0x0000a2000c1e1920 */
[----:B------:R-:W-:Y:S01]  /*2960*/  IMAD.WIDE.U32 R4, R20, R78, R12 ;  /* 0x0000004e14047225 */ /* 0x000fe200078e000c */
[----:B------:R-:W-:Y:S01]  /*2970*/  LEA R6, P1, R72, UR4, 0x2 ;  /* 0x0000000448067c11 */ /* 0x000fe2000f8210ff */
[----:B------:R-:W-:Y:S01]  /*2980*/  BSSY B1, `(.L_x_40) ;  /* 0x0000014000017945 */ /* 0x000fe20003800000 */
[----:B------:R-:W-:-:S04]  /*2990*/  IADD3 R14, P0, R62, R4, RZ ;  /* 0x000000043e0e7210 */ /* 0x000fc80007f1e0ff */
[----:B------:R-:W-:Y:S01]  /*29a0*/  IADD3.X R15, R63, R21, R5, P0, !PT ;  /* 0x000000153f0f7210 */ /* 0x000fe200007fe405 */
[----:B0-----:R-:W-:Y:S01]  /*29b0*/  IMAD.SHL.U32 R10, R78, 0x8, RZ ;  /* 0x000000084e0a7824 */ /* 0x001fe200078e00ff */
[----:B------:R-:W-:Y:S02]  /*29c0*/  ISETP.GT.AND P0, PT, R22, 0x1, PT ;  /* 0x000000011600780c */ /* 0x000fe40003f04270 */
[----:B------:R-:W-:Y:S01]  /*29d0*/  SHF.L.U64.HI R11, R78, 0x3, R79 ;  /* 0x000000034e0b7819 */ /* 0x000fe2000001024f */
[----:B------:R-:W-:-:S04]  /*29e0*/  IMAD.WIDE.U32 R14, R19, R76, R14 ;  /* 0x0000004c130e7225 */ /* 0x000fc800078e000e */
[----:B------:R-:W-:Y:S01]  /*29f0*/  IMAD.IADD R5, R73, 0x1, R15 ;  /* 0x0000000149057824 */ /* 0x000fe200078e020f */
[----:B------:R-:W-:Y:S01]  /*2a00*/  LEA R4, P4, R14, R80, 0x2 ;  /* 0x000000500e047211 */ /* 0x000fe200078810ff */
[----:B------:R-:W-:-:S03]  /*2a10*/  IMAD.WIDE.U32 R10, R20, R78, R10 ;  /* 0x0000004e140a7225 */ /* 0x000fc600078e000a */
[----:B------:R-:W-:Y:S02]  /*2a20*/  LEA.HI.X R5, R14, R81, R5, 0x2, P4 ;  /* 0x000000510e057211 */ /* 0x000fe400020f1405 */
[----:B--2---:R-:W-:-:S05]  /*2a30*/  LOP3.LUT R7, R3, 0xffffe000, RZ, 0xc0, !PT ;  /* 0xffffe00003077812 */ /* 0x004fca00078ec0ff */
[----:B------:R-:W-:-:S04]  /*2a40*/  FMUL R7, R7, R58 ;  /* 0x0000003a07077220 */ /* 0x000fc80000400000 */
[----:B------:R-:W-:Y:S01]  /*2a50*/  FFMA R77, R24, R57, R7 ;  /* 0x00000039184d7223 */ /* 0x000fe20000000007 */
[----:B------:R-:W-:Y:S02]  /*2a60*/  LEA.HI.X R7, R72, UR5, R83, 0x2, P1 ;  /* 0x0000000548077c11 */ /* 0x000fe400088f1453 */
[----:B------:R-:W-:Y:S02]  /*2a70*/  ISETP.GT.AND P1, PT, R0, RZ, P0 ;  /* 0x000000ff0000720c */ /* 0x000fe40000724270 */
[----:B------:R-:W-:-:S05]  /*2a80*/  F2FP.TF32.F32.PACK_B R77, R77 ;  /* 0x0000004dff4d723e */ /* 0x000fca00024050ff */
[----:B------:R0:W-:Y:S06]  /*2a90*/  @P2 STG.E desc[UR36][R6.64], R77 ;  /* 0x0000004d06002986 */ /* 0x0001ec000c101924 */
[----:B------:R-:W-:Y:S05]  /*2aa0*/  @!P1 BRA `(.L_x_41) ;  /* 0x0000000000049947 */ /* 0x000fea0003800000 */
[----:B------:R1:W5:Y:S02]  /*2ab0*/  LDG.E.LTC128B R3, desc[UR36][R4.64+0x4] ;  /* 0x0000042404037981 */ /* 0x000364000c1e1920 */
.L_x_41:
[----:B------:R-:W-:Y:S05]  /*2ac0*/  BSYNC B1 ;  /* 0x0000000000017941 */ /* 0x000fea0003800000 */
.L_x_40:
[----:B-----5:R-:W-:Y:S01]  /*2ad0*/  LOP3.LUT R15, R3, 0xffffe000, RZ, 0xc0, !PT ;  /* 0xffffe000030f7812 */ /* 0x020fe200078ec0ff */
[----:B------:R-:W-:Y:S01]  /*2ae0*/  IMAD.IADD R21, R21, 0x1, R11 ;  /* 0x0000000115157824 */ /* 0x000fe200078e020b */
[----:B------:R-:W-:Y:S02]  /*2af0*/  IADD3 R11, P2, R8, R10, RZ ;  /* 0x0000000a080b7210 */ /* 0x000fe40007f5e0ff */
[----:B------:R-:W-:Y:S01]  /*2b00*/  ISETP.GT.AND P3, PT, R0, 0x8, P3 ;  /* 0x000000080000780c */ /* 0x000fe20001f64270 */
[----:B------:R-:W-:Y:S02]  /*2b10*/  FMUL R8, R15, R58 ;  /* 0x0000003a0f087220 */ /* 0x000fe40000400000 */
[----:B------:R-:W-:Y:S01]  /*2b20*/  IMAD.X R18, R21, 0x1, R9, P2 ;  /* 0x0000000115127824 */ /* 0x000fe200010e0609 */
[----:B------:R-:W-:Y:S01]  /*2b30*/  LEA R14, P2, R11, R80, 0x2 ;  /* 0x000000500b0e7211 */ /* 0x000fe200078410ff */
[----:B------:R-:W-:-:S03]  /*2b40*/  FFMA R25, R25, R57, R8 ;  /* 0x0000003919197223 */ /* 0x000fc60000000008 */
[----:B------:R-:W-:Y:S01]  /*2b50*/  LEA.HI.X R15, R11, R81, R18, 0x2, P2 ;  /* 0x000000510b0f7211 */ /* 0x000fe200010f1412 */
[----:B------:R-:W-:Y:S01]  /*2b60*/  IMAD.MOV.U32 R18, RZ, RZ, R3 ;  /* 0x000000ffff127224 */ /* 0x000fe200078e0003 */
[----:B------:R-:W-:-:S05]  /*2b70*/  F2FP.TF32.F32.PACK_B R25, R25 ;  /* 0x00000019ff19723e */ /* 0x000fca00024050ff */
[----:B------:R2:W-:Y:S04]  /*2b80*/  @P1 STG.E desc[UR36][R6.64+0x4], R25 ;  /* 0x0000041906001986 */ /* 0x0005e8000c101924 */
[----:B------:R-:W3:Y:S01]  /*2b90*/  @P3 LDG.E.LTC128B R18, desc[UR36][R14.64] ;  /* 0x000000240e123981 */ /* 0x000ee2000c1e1920 */
[----:B------:R-:W-:Y:S01]  /*2ba0*/  IADD3 R12, P1, P2, R62, R10, R12 ;  /* 0x0000000a3e0c7210 */ /* 0x000fe20007a3e00c */
[----:B------:R-:W-:Y:S01]  /*2bb0*/  BSSY B1, `(.L_x_42) ;  /* 0x0000011000017945 */ /* 0x000fe20003800000 */
[----:B------:R-:W-:Y:S02]  /*2bc0*/  SHF.L.U64.HI R9, R59, 0x2, R64 ;  /* 0x000000023b097819 */ /* 0x000fe40000010240 */
[----:B------:R-:W-:Y:S02]  /*2bd0*/  IADD3.X R13, R63, R21, R13, P1, P2 ;  /* 0x000000153f0d7210 */ /* 0x000fe40000fe440d */
[----:B------:R-:W-:-:S02]  /*2be0*/  LEA R10, P1, R59, R6, 0x2 ;  /* 0x000000063b0a7211 */ /* 0x000fc400078210ff */
[----:B------:R-:W-:Y:S01]  /*2bf0*/  ISETP.GT.AND P0, PT, R0, 0x8, P0 ;  /* 0x000000080000780c */ /* 0x000fe20000704270 */
[----:B------:R-:W-:-:S04]  /*2c00*/  IMAD.WIDE.U32 R12, R19, R76, R12 ;  /* 0x0000004c130c7225 */ /* 0x000fc800078e000c */
[----:B------:R-:W-:Y:S01]  /*2c10*/  IMAD.X R11, R9, 0x1, R7, P1 ;  /* 0x00000001090b7824 */ /* 0x000fe200008e0607 */
[----:B------:R-:W-:Y:S02]  /*2c20*/  LEA R8, P2, R12, R80, 0x2 ;  /* 0x000000500c087211 */ /* 0x000fe400078410ff */
[----:B---3--:R-:W-:-:S05]  /*2c30*/  LOP3.LUT R3, R18, 0xffffe000, RZ, 0xc0, !PT ;  /* 0xffffe00012037812 */ /* 0x008fca00078ec0ff */
[----:B------:R-:W-:-:S04]  /*2c40*/  FMUL R3, R3, R58 ;  /* 0x0000003a03037220 */ /* 0x000fc80000400000 */
[----:B------:R-:W-:Y:S01]  /*2c50*/  FFMA R19, R26, R57, R3 ;  /* 0x000000391a137223 */ /* 0x000fe20000000003 */
[----:B------:R-:W-:-:S04]  /*2c60*/  IMAD.IADD R3, R73, 0x1, R13 ;  /* 0x0000000149037824 */ /* 0x000fc800078e020d */
[----:B------:R-:W-:Y:S02]  /*2c70*/  F2FP.TF32.F32.PACK_B R19, R19 ;  /* 0x00000013ff13723e */ /* 0x000fe400024050ff */
[----:B------:R-:W-:-:S03]  /*2c80*/  LEA.HI.X R9, R12, R81, R3, 0x2, P2 ;  /* 0x000000510c097211 */ /* 0x000fc600010f1403 */
[----:B------:R2:W-:Y:S01]  /*2c90*/  @P3 STG.E desc[UR36][R10.64], R19 ;  /* 0x000000130a003986 */ /* 0x0005e2000c101924 */
[----:B------:R-:W-:Y:S05]  /*2ca0*/  @!P0 BRA `(.L_x_43) ;  /* 0x0000000000048947 */ /* 0x000fea0003800000 */
[----:B------:R3:W5:Y:S02]  /*2cb0*/  LDG.E.LTC128B R18, desc[UR36][R8.64+0x4] ;  /* 0x0000042408127981 */ /* 0x000764000c1e1920 */
.L_x_43:
[----:B------:R-:W-:Y:S05]  /*2cc0*/  BSYNC B1 ;  /* 0x0000000000017941 */ /* 0x000fea0003800000 */
.L_x_42:
[----:B-----5:R-:W-:Y:S01]  /*2cd0*/  LOP3.LUT R3, R18, 0xffffe000, RZ, 0xc0, !PT ;  /* 0xffffe00012037812 */ /* 0x020fe200078ec0ff */
[----:B------:R-:W-:Y:S01]  /*2ce0*/  BSSY B1, `(.L_x_44) ;  /* 0x0000009000017945 */ /* 0x000fe20003800000 */
[----:B------:R-:W-:-:S03]  /*2cf0*/  ISETP.GT.AND P1, PT, R22, 0x8, PT ;  /* 0x000000081600780c */ /* 0x000fc60003f24270 */
[----:B------:R-:W-:Y:S01]  /*2d00*/  FMUL R12, R3, R58 ;  /* 0x0000003a030c7220 */ /* 0x000fe20000400000 */
[----:B------:R-:W-:-:S03]  /*2d10*/  ISETP.GT.AND P2, PT, R0, RZ, P1 ;  /* 0x000000ff0000720c */ /* 0x000fc60000f44270 */
[----:B------:R-:W-:-:S05]  /*2d20*/  FFMA R27, R27, R57, R12 ;  /* 0x000000391b1b7223 */ /* 0x000fca000000000c */
[----:B------:R-:W-:-:S05]  /*2d30*/  F2FP.TF32.F32.PACK_B R27, R27 ;  /* 0x0000001bff1b723e */ /* 0x000fca00024050ff */
[----:B------:R4:W-:Y:S01]  /*2d40*/  @P0 STG.E desc[UR36][R10.64+0x4], R27 ;  /* 0x0000041b0a000986 */ /* 0x0009e2000c101924 */
[----:B------:R-:W-:Y:S05]  /*2d50*/  @!P2 BRA `(.L_x_45) ;  /* 0x000000000004a947 */ /* 0x000fea0003800000 */
[----:B------:R0:W5:Y:S02]  /*2d60*/  LDG.E.LTC128B R18, desc[UR36][R4.64+0x20] ;  /* 0x0000202404127981 */ /* 0x000164000c1e1920 */
.L_x_45:
[----:B------:R-:W-:Y:S05]  /*2d70*/  BSYNC B1 ;  /* 0x0000000000017941 */ /* 0x000fea0003800000 */
.L_x_44:
        /* <DEDUP_REMOVED lines=10> */
.L_x_47:
[----:B------:R-:W-:Y:S05]  /*2e20*/  BSYNC B1 ;  /* 0x0000000000017941 */ /* 0x000fea0003800000 */
.L_x_46:
[----:B0----5:R-:W-:Y:S01]  /*2e30*/  LOP3.LUT R3, R18, 0xffffe000, RZ, 0xc0, !PT ;  /* 0xffffe00012037812 */ /* 0x021fe200078ec0ff */
[----:B------:R-:W-:Y:S01]  /*2e40*/  BSSY B1, `(.L_x_48) ;  /* 0x0000008000017945 */ /* 0x000fe20003800000 */
[----:B------:R-:W-:-:S03]  /*2e50*/  ISETP.GT.AND P1, PT, R0, 0x8, P1 ;  /* 0x000000080000780c */ /* 0x000fc60000f24270 */
[----:B------:R-:W-:-:S04]  /*2e60*/  FMUL R12, R3, R58 ;  /* 0x0000003a030c7220 */ /* 0x000fc80000400000 */
[----:B------:R-:W-:-:S05]  /*2e70*/  FFMA R29, R29, R57, R12 ;  /* 0x000000391d1d7223 */ /* 0x000fca000000000c */
[----:B------:R-:W-:-:S05]  /*2e80*/  F2FP.TF32.F32.PACK_B R29, R29 ;  /* 0x0000001dff1d723e */ /* 0x000fca00024050ff */
[----:B------:R0:W-:Y:S01]  /*2e90*/  @P3 STG.E desc[UR36][R6.64+0x24], R29 ;  /* 0x0000241d06003986 */ /* 0x0001e2000c101924 */
[----:B------:R-:W-:Y:S05]  /*2ea0*/  @!P1 BRA `(.L_x_49) ;  /* 0x0000000000049947 */ /* 0x000fea0003800000 */
[----:B------:R0:W5:Y:S02]  /*2eb0*/  LDG.E.LTC128B R18, desc[UR36][R8.64+0x20] ;  /* 0x0000202408127981 */ /* 0x000164000c1e1920 */
.L_x_49:
[----:B------:R-:W-:Y:S05]  /*2ec0*/  BSYNC B1 ;  /* 0x0000000000017941 */ /* 0x000fea0003800000 */
.L_x_48:
[----:B-----5:R-:W-:Y:S01]  /*2ed0*/  LOP3.LUT R3, R18, 0xffffe000, RZ, 0xc0, !PT ;  /* 0xffffe00012037812 */ /* 0x020fe200078ec0ff */
        /* <DEDUP_REMOVED lines=8> */
.L_x_51:
[----:B------:R-:W-:Y:S05]  /*2f60*/  BSYNC B1 ;  /* 0x0000000000017941 */ /* 0x000fea0003800000 */
.L_x_50:
[----:B0----5:R-:W-:Y:S01]  /*2f70*/  LOP3.LUT R3, R18, 0xffffe000, RZ, 0xc0, !PT ;  /* 0xffffe00012037812 */ /* 0x021fe200078ec0ff */
        /* <DEDUP_REMOVED lines=9> */
.L_x_53:
[----:B------:R-:W-:Y:S05]  /*3010*/  BSYNC B1 ;  /* 0x0000000000017941 */ /* 0x000fea0003800000 */
.L_x_52:
        /* <DEDUP_REMOVED lines=10> */
.L_x_55:
[----:B------:R-:W-:Y:S05]  /*30c0*/  BSYNC B1 ;  /* 0x0000000000017941 */ /* 0x000fea0003800000 */
.L_x_54:
        /* <DEDUP_REMOVED lines=9> */
.L_x_57:
[----:B------:R-:W-:Y:S05]  /*3160*/  BSYNC B1 ;  /* 0x0000000000017941 */ /* 0x000fea0003800000 */
.L_x_56:
        /* <DEDUP_REMOVED lines=9> */
.L_x_59:
[----:B------:R-:W-:Y:S05]  /*3200*/  BSYNC B1 ;  /* 0x0000000000017941 */ /* 0x000fea0003800000 */
.L_x_58:
        /* <DEDUP_REMOVED lines=10> */
.L_x_61:
[----:B------:R-:W-:Y:S05]  /*32b0*/  BSYNC B1 ;  /* 0x0000000000017941 */ /* 0x000fea0003800000 */
.L_x_60:
        /* <DEDUP_REMOVED lines=10> */
.L_x_63:
[----:B------:R-:W-:Y:S05]  /*3360*/  BSYNC B1 ;  /* 0x0000000000017941 */ /* 0x000fea0003800000 */
.L_x_62:
        /* <DEDUP_REMOVED lines=9> */
.L_x_65:
[----:B------:R-:W-:Y:S05]  /*3400*/  BSYNC B1 ;  /* 0x0000000000017941 */ /* 0x000fea0003800000 */
.L_x_64:
        /* <DEDUP_REMOVED lines=9> */
.L_x_67:
[----:B------:R-:W-:Y:S05]  /*34a0*/  BSYNC B1 ;  /* 0x0000000000017941 */ /* 0x000fea0003800000 */
.L_x_66:
        /* <DEDUP_REMOVED lines=10> */
.L_x_69:
[----:B------:R-:W-:Y:S05]  /*3550*/  BSYNC B1 ;  /* 0x0000000000017941 */ /* 0x000fea0003800000 */
.L_x_68:
        /* <DEDUP_REMOVED lines=10> */
.L_x_71:
[----:B------:R-:W-:Y:S05]  /*3600*/  BSYNC B1 ;  /* 0x0000000000017941 */ /* 0x000fea0003800000 */
.L_x_70:
        /* <DEDUP_REMOVED lines=9> */
.L_x_73:
[----:B------:R-:W-:Y:S05]  /*36a0*/  BSYNC B1 ;  /* 0x0000000000017941 */ /* 0x000fea0003800000 */
.L_x_72:
        /* <DEDUP_REMOVED lines=9> */
.L_x_75:
[----:B------:R-:W-:Y:S05]  /*3740*/  BSYNC B1 ;  /* 0x0000000000017941 */ /* 0x000fea0003800000 */
.L_x_74:
        /* <DEDUP_REMOVED lines=10> */
.L_x_77:
[----:B------:R-:W-:Y:S05]  /*37f0*/  BSYNC B1 ;  /* 0x0000000000017941 */ /* 0x000fea0003800000 */
.L_x_76:
        /* <DEDUP_REMOVED lines=10> */
.L_x_79:
[----:B------:R-:W-:Y:S05]  /*38a0*/  BSYNC B1 ;  /* 0x0000000000017941 */ /* 0x000fea0003800000 */
.L_x_78:
        /* <DEDUP_REMOVED lines=9> */
.L_x_81:
[----:B------:R-:W-:Y:S05]  /*3940*/  BSYNC B1 ;  /* 0x0000000000017941 */ /* 0x000fea0003800000 */
.L_x_80:
        /* <DEDUP_REMOVED lines=9> */
.L_x_83:
[----:B------:R-:W-:Y:S05]  /*39e0*/  BSYNC B1 ;  /* 0x0000000000017941 */ /* 0x000fea0003800000 */
.L_x_82:
        /* <DEDUP_REMOVED lines=10> */
.L_x_85:
[----:B------:R-:W-:Y:S05]  /*3a90*/  BSYNC B1 ;  /* 0x0000000000017941 */ /* 0x000fea0003800000 */
.L_x_84:
        /* <DEDUP_REMOVED lines=10> */
.L_x_87:
[----:B------:R-:W-:Y:S05]  /*3b40*/  BSYNC B1 ;  /* 0x0000000000017941 */ /* 0x000fea0003800000 */
.L_x_86:
        /* <DEDUP_REMOVED lines=9> */
.L_x_89:
[----:B------:R-:W-:Y:S05]  /*3be0*/  BSYNC B1 ;  /* 0x0000000000017941 */ /* 0x000fea0003800000 */
.L_x_88:
        /* <DEDUP_REMOVED lines=9> */
.L_x_91:
[----:B------:R-:W-:Y:S05]  /*3c80*/  BSYNC B1 ;  /* 0x0000000000017941 */ /* 0x000fea0003800000 */
.L_x_90:
        /* <DEDUP_REMOVED lines=10> */
.L_x_93:
[----:B------:R-:W-:Y:S05]  /*3d30*/  BSYNC B1 ;  /* 0x0000000000017941 */ /* 0x000fea0003800000 */
.L_x_92:
        /* <DEDUP_REMOVED lines=10> */
.L_x_95:
[----:B------:R-:W-:Y:S05]  /*3de0*/  BSYNC B1 ;  /* 0x0000000000017941 */ /* 0x000fea0003800000 */
.L_x_94:
[----:B0----5:R-:W-:Y:S01]  /*3df0*/  LOP3.LUT R3, R18, 0xffffe000, RZ, 0xc0, !PT ;  /* 0xffffe00012037812 */ /* 0x021fe200078ec0ff */
[----:B------:R-:W-:Y:S01]  /*3e00*/  BSSY B1, `(.L_x_96) ;  /* 0x0000008000017945 */ /* 0x000fe20003800000 */
[----:B------:R-:W-:-:S03]  /*3e10*/  ISETP.GT.AND P1, PT, R0, 0x8, P1 ;  /* 0x000000080000780c */ /* 0x000fc60000f24270 */
[----:B-1----:R-:W-:-:S04]  /*3e20*/  FMUL R4, R3, R58 ;  /* 0x0000003a03047220 */ /* 0x002fc80000400000 */
[----:B------:R-:W-:-:S05]  /*3e30*/  FFMA R53, R53, R57, R4 ;  /* 0x0000003935357223 */ /* 0x000fca0000000004 */
[----:B------:R-:W-:-:S05]  /*3e40*/  F2FP.TF32.F32.PACK_B R53, R53 ;  /* 0x00000035ff35723e */ /* 0x000fca00024050ff */
[----:B------:R0:W-:Y:S01]  /*3e50*/  @P3 STG.E desc[UR36][R6.64+0xe4], R53 ;  /* 0x0000e43506003986 */ /* 0x0001e2000c101924 */
[----:B------:R-:W-:Y:S05]  /*3e60*/  @!P1 BRA `(.L_x_97) ;  /* 0x0000000000049947 */ /* 0x000fea0003800000 */
[----:B------:R1:W5:Y:S02]  /*3e70*/  LDG.E.LTC128B R18, desc[UR36][R8.64+0xe0] ;  /* 0x0000e02408127981 */ /* 0x000364000c1e1920 */
.L_x_97:
[----:B------:R-:W-:Y:S05]  /*3e80*/  BSYNC B1 ;  /* 0x0000000000017941 */ /* 0x000fea0003800000 */
.L_x_96:
[----:B-----5:R-:W-:Y:S01]  /*3e90*/  LOP3.LUT R3, R18, 0xffffe000, RZ, 0xc0, !PT ;  /* 0xffffe00012037812 */ /* 0x020fe200078ec0ff */
[----:B------:R-:W-:Y:S01]  /*3ea0*/  @P1 IMAD.MOV.U32 R4, RZ, RZ, R10 ;  /* 0x000000ffff041224 */ /* 0x000fe200078e000a */
[----:B------:R-:W-:Y:S01]  /*3eb0*/  ISETP.GT.AND P0, PT, R0, 0x8, P0 ;  /* 0x000000080000780c */ /* 0x000fe20000704270 */
[----:B------:R-:W-:Y:S01]  /*3ec0*/  @P1 IMAD.MOV.U32 R5, RZ, RZ, R11 ;  /* 0x000000ffff051224 */ /* 0x000fe200078e000b */
[----:B------:R-:W-:Y:S01]  /*3ed0*/  BSSY B1, `(.L_x_98) ;  /* 0x0000007000017945 */ /* 0x000fe20003800000 */
[----:B------:R-:W-:-:S04]  /*3ee0*/  FMUL R3, R3, R58 ;  /* 0x0000003a03037220 */ /* 0x000fc80000400000 */
[----:B------:R-:W-:-:S05]  /*3ef0*/  FFMA R3, R54, R57, R3 ;  /* 0x0000003936037223 */ /* 0x000fca0000000003 */
[----:B------:R-:W-:-:S05]  /*3f00*/  F2FP.TF32.F32.PACK_B R3, R3 ;  /* 0x00000003ff03723e */ /* 0x000fca00024050ff */
[----:B------:R0:W-:Y:S01]  /*3f10*/  @P1 STG.E desc[UR36][R4.64+0xe0], R3 ;  /* 0x0000e00304001986 */ /* 0x0001e2000c101924 */
[----:B------:R-:W-:Y:S05]  /*3f20*/  @!P0 BRA `(.L_x_99) ;  /* 0x0000000000048947 */ /* 0x000fea0003800000 */
[----:B------:R0:W5:Y:S02]  /*3f30*/  LDG.E.LTC128B R18, desc[UR36][R8.64+0xe4] ;  /* 0x0000e42408127981 */ /* 0x000164000c1e1920 */
.L_x_99:
[----:B------:R-:W-:Y:S05]  /*3f40*/  BSYNC B1 ;  /* 0x0000000000017941 */ /* 0x000fea0003800000 */
.L_x_98:
[----:B------:R-:W-:Y:S05]  /*3f50*/  @!P0 BRA `(.L_x_100) ;  /* 0x0000000800708947 */ /* 0x000fea0003800000 */
[----:B0----5:R-:W-:-:S05]  /*3f60*/  LOP3.LUT R3, R18, 0xffffe000, RZ, 0xc0, !PT ;  /* 0xffffe00012037812 */ /* 0x021fca00078ec0ff */
[----:B------:R-:W-:-:S04]  /*3f70*/  FMUL R0, R3, R58 ;  /* 0x0000003a03007220 */ /* 0x000fc80000400000 */
[----:B------:R-:W-:-:S05]  /*3f80*/  FFMA R55, R55, R57, R0 ;  /* 0x0000003937377223 */ /* 0x000fca0000000000 */
[----:B------:R-:W-:-:S05]  /*3f90*/  F2FP.TF32.F32.PACK_B R55, R55 ;  /* 0x00000037ff37723e */ /* 0x000fca00024050ff */
[----:B------:R0:W-:Y:S01]  /*3fa0*/  STG.E desc[UR36][R10.64+0xe4], R55 ;  /* 0x0000e4370a007986 */ /* 0x0001e2000c101924 */
[----:B------:R-:W-:Y:S05]  /*3fb0*/  BRA `(.L_x_100) ;  /* 0x0000000800587947 */ /* 0x000fea0003800000 */
.L_x_39:
[----:B------:R-:W-:Y:S01]  /*3fc0*/  ISETP.GT.AND P4, PT, R22, 0x1, PT ;  /* 0x000000011600780c */ /* 0x000fe20003f84270 */
[----:B------:R-:W-:Y:S01]  /*3fd0*/  ULDC.64 UR4, c[0x0][0x5c0] ;  /* 0x0001700000047ab9 */ /* 0x000fe20000000a00 */
[-C--:B------:R-:W-:Y:S01]  /*3fe0*/  FMUL R3, R24, R57.reuse ;  /* 0x0000003918037220 */ /* 0x080fe20000400000 */
[----:B------:R-:W-:Y:S01]  /*3ff0*/  LEA R4, P1, R72, UR4, 0x2 ;  /* 0x0000000448047c11 */ /* 0x000fe2000f8210ff */
[-C--:B------:R-:W-:Y:S01]  /*4000*/  FMUL R25, R25, R57.reuse ;  /* 0x0000003919197220 */ /* 0x080fe20000400000 */
[----:B------:R-:W-:Y:S01]  /*4010*/  ISETP.GT.AND P0, PT, R0, RZ, P4 ;  /* 0x000000ff0000720c */ /* 0x000fe20002704270 */
[-C--:B------:R-:W-:Y:S01]  /*4020*/  FMUL R9, R26, R57.reuse ;  /* 0x000000391a097220 */ /* 0x080fe20000400000 */
[----:B------:R-:W-:Y:S01]  /*4030*/  ISETP.GT.AND P3, PT, R0, 0x8, P3 ;  /* 0x000000080000780c */ /* 0x000fe20001f64270 */
[-C--:B------:R-:W-:Y:S01]  /*4040*/  FMUL R27, R27, R57.reuse ;  /* 0x000000391b1b7220 */ /* 0x080fe20000400000 */
[----:B------:R-:W-:Y:S01]  /*4050*/  LEA.HI.X R5, R72, UR5, R83, 0x2, P1 ;  /* 0x0000000548057c11 */ /* 0x000fe200088f1453 */
[----:B------:R-:W-:Y:S01]  /*4060*/  FMUL R29, R29, R57 ;  /* 0x000000391d1d7220 */ /* 0x000fe20000400000 */
[----:B------:R-:W-:Y:S01]  /*4070*/  F2FP.TF32.F32.PACK_B R3, R3 ;  /* 0x00000003ff03723e */ /* 0x000fe200024050ff */
[-C--:B------:R-:W-:Y:S01]  /*4080*/  FMUL R31, R31, R57.reuse ;  /* 0x000000391f1f7220 */ /* 0x080fe20000400000 */
[----:B------:R-:W-:Y:S01]  /*4090*/  SHF.L.U64.HI R7, R59, 0x2, R64 ;  /* 0x000000023b077819 */ /* 0x000fe20000010240 */
[----:B------:R-:W-:Y:S01]  /*40a0*/  FMUL R33, R33, R57 ;  /* 0x0000003921217220 */ /* 0x000fe20000400000 */
[----:B------:R-:W-:Y:S01]  /*40b0*/  LEA R6, P1, R59, R4, 0x2 ;  /* 0x000000043b067211 */ /* 0x000fe200078210ff */
[----:B------:R0:W-:Y:S01]  /*40c0*/  @P2 STG.E desc[UR36][R4.64], R3 ;  /* 0x0000000304002986 */ /* 0x0001e2000c101924 */
[----:B------:R-:W-:Y:S01]  /*40d0*/  F2FP.TF32.F32.PACK_B R25, R25 ;  /* 0x00000019ff19723e */ /* 0x000fe200024050ff */
[----:B------:R-:W-:Y:S01]  /*40e0*/  FMUL R11, R34, R57 ;  /* 0x00000039220b7220 */ /* 0x000fe20000400000 */
[----:B------:R-:W-:Y:S01]  /*40f0*/  F2FP.TF32.F32.PACK_B R9, R9 ;  /* 0x00000009ff09723e */ /* 0x000fe200024050ff */
[----:B------:R-:W-:Y:S01]  /*4100*/  IMAD.X R7, R7, 0x1, R5, P1 ;  /* 0x0000000107077824 */ /* 0x000fe200008e0605 */
[C---:B------:R-:W-:Y:S01]  /*4110*/  ISETP.GT.AND P2, PT, R22.reuse, 0x8, PT ;  /* 0x000000081600780c */ /* 0x040fe20003f44270 */
[----:B------:R-:W-:Y:S01]  /*4120*/  @P0 STG.E desc[UR36][R4.64+0x4], R25 ;  /* 0x0000041904000986 */ /* 0x000fe2000c101924 */
[----:B------:R-:W-:Y:S01]  /*4130*/  ISETP.GT.AND P0, PT, R22, 0x9, PT ;  /* 0x000000091600780c */ /* 0x000fe20003f04270 */
[-C--:B------:R-:W-:Y:S01]  /*4140*/  FMUL R35, R35, R57.reuse ;  /* 0x0000003923237220 */ /* 0x080fe20000400000 */
[C---:B------:R-:W-:Y:S01]  /*4150*/  ISETP.GT.AND P4, PT, R0.reuse, 0x8, P4 ;  /* 0x000000080000780c */ /* 0x040fe20002784270 */
[----:B------:R1:W-:Y:S01]  /*4160*/  @P3 STG.E desc[UR36][R6.64], R9 ;  /* 0x0000000906003986 */ /* 0x0003e2000c101924 */
[----:B------:R-:W-:Y:S01]  /*4170*/  ISETP.GT.AND P1, PT, R0, RZ, P2 ;  /* 0x000000ff0000720c */ /* 0x000fe20001724270 */
[-C--:B0-----:R-:W-:Y:S01]  /*4180*/  FMUL R3, R28, R57.reuse ;  /* 0x000000391c037220 */ /* 0x081fe20000400000 */
[C---:B------:R-:W-:Y:S01]  /*4190*/  ISETP.GT.AND P3, PT, R0.reuse, RZ, P0 ;  /* 0x000000ff0000720c */ /* 0x040fe20000764270 */
[----:B------:R-:W-:Y:S01]  /*41a0*/  FMUL R37, R37, R57 ;  /* 0x0000003925257220 */ /* 0x000fe20000400000 */
[----:B------:R-:W-:Y:S01]  /*41b0*/  F2FP.TF32.F32.PACK_B R27, R27 ;  /* 0x0000001bff1b723e */ /* 0x000fe200024050ff */
[----:B------:R-:W-:Y:S01]  /*41c0*/  FMUL R39, R39, R57 ;  /* 0x0000003927277220 */ /* 0x000fe20000400000 */
[----:B------:R-:W-:Y:S01]  /*41d0*/  F2FP.TF32.F32.PACK_B R3, R3 ;  /* 0x00000003ff03723e */ /* 0x000fe200024050ff */
[-C--:B------:R-:W-:Y:S01]  /*41e0*/  FMUL R41, R41, R57.reuse ;  /* 0x0000003929297220 */ /* 0x080fe20000400000 */
[----:B------:R-:W-:Y:S01]  /*41f0*/  ISETP.GT.AND P2, PT, R0, 0x8, P2 ;  /* 0x000000080000780c */ /* 0x000fe20001744270 */
[----:B------:R-:W-:Y:S01]  /*4200*/  FMUL R43, R43, R57 ;  /* 0x000000392b2b7220 */ /* 0x000fe20000400000 */
[----:B------:R-:W-:Y:S01]  /*4210*/  F2FP.TF32.F32.PACK_B R29, R29 ;  /* 0x0000001dff1d723e */ /* 0x000fe200024050ff */
[----:B------:R-:W-:Y:S01]  /*4220*/  @P4 STG.E desc[UR36][R6.64+0x4], R27 ;  /* 0x0000041b06004986 */ /* 0x000fe2000c101924 */
[-C--:B-1----:R-:W-:Y:S01]  /*4230*/  FMUL R9, R30, R57.reuse ;  /* 0x000000391e097220 */ /* 0x082fe20000400000 */
[----:B------:R-:W-:Y:S01]  /*4240*/  ISETP.GT.AND P0, PT, R0, 0x8, P0 ;  /* 0x000000080000780c */ /* 0x000fe20000704270 */
[-C--:B------:R-:W-:Y:S01]  /*4250*/  FMUL R45, R45, R57.reuse ;  /* 0x000000392d2d7220 */ /* 0x080fe20000400000 */
[----:B------:R0:W-:Y:S01]  /*4260*/  @P1 STG.E desc[UR36][R4.64+0x20], R3 ;  /* 0x0000200304001986 */ /* 0x0001e2000c101924 */
[C---:B------:R-:W-:Y:S01]  /*4270*/  ISETP.GT.AND P4, PT, R22.reuse, 0x11, PT ;  /* 0x000000111600780c */ /* 0x040fe20003f84270 */
[----:B------:R-:W-:Y:S01]  /*4280*/  FMUL R47, R47, R57 ;  /* 0x000000392f2f7220 */ /* 0x000fe20000400000 */
[----:B------:R-:W-:Y:S01]  /*4290*/  F2FP.TF32.F32.PACK_B R9, R9 ;  /* 0x00000009ff09723e */ /* 0x000fe200024050ff */
[----:B------:R-:W-:Y:S01]  /*42a0*/  @P3 STG.E desc[UR36][R4.64+0x24], R29 ;  /* 0x0000241d04003986 */ /* 0x000fe2000c101924 */
[----:B------:R-:W-:Y:S01]  /*42b0*/  ISETP.GT.AND P3, PT, R22, 0x10, PT ;  /* 0x000000101600780c */ /* 0x000fe20003f64270 */
[----:B------:R-:W-:Y:S01]  /*42c0*/  FMUL R49, R49, R57 ;  /* 0x0000003931317220 */ /* 0x000fe20000400000 */
[----:B------:R-:W-:Y:S01]  /*42d0*/  F2FP.TF32.F32.PACK_B R31, R31 ;  /* 0x0000001fff1f723e */ /* 0x000fe200024050ff */
[----:B------:R1:W-:Y:S01]  /*42e0*/  @P2 STG.E desc[UR36][R6.64+0x20], R9 ;  /* 0x0000200906002986 */ /* 0x0003e2000c101924 */
[C---:B------:R-:W-:Y:S01]  /*42f0*/  ISETP.GT.AND P1, PT, R0.reuse, RZ, P3 ;  /* 0x000000ff0000720c */ /* 0x040fe20001f24270 */
[-C--:B------:R-:W-:Y:S01]  /*4300*/  FMUL R51, R51, R57.reuse ;  /* 0x0000003933337220 */ /* 0x080fe20000400000 */
[----:B------:R-:W-:Y:S01]  /*4310*/  ISETP.GT.AND P2, PT, R0, RZ, P4 ;  /* 0x000000ff0000720c */ /* 0x000fe20002744270 */
[----:B0-----:R-:W-:Y:S01]  /*4320*/  FMUL R3, R32, R57 ;  /* 0x0000003920037220 */ /* 0x001fe20000400000 */
[----:B------:R-:W-:Y:S01]  /*4330*/  ISETP.GT.AND P3, PT, R0, 0x8, P3 ;  /* 0x000000080000780c */ /* 0x000fe20001f64270 */
[----:B------:R-:W-:Y:S01]  /*4340*/  @P0 STG.E desc[UR36][R6.64+0x24], R31 ;  /* 0x0000241f06000986 */ /* 0x000fe2000c101924 */
[----:B------:R-:W-:Y:S01]  /*4350*/  F2FP.TF32.F32.PACK_B R33, R33 ;  /* 0x00000021ff21723e */ /* 0x000fe200024050ff */
[----:B------:R-:W-:Y:S01]  /*4360*/  FMUL R53, R53, R57 ;  /* 0x0000003935357220 */ /* 0x000fe20000400000 */
[----:B------:R-:W-:Y:S01]  /*4370*/  F2FP.TF32.F32.PACK_B R3, R3 ;  /* 0x00000003ff03723e */ /* 0x000fe200024050ff */
[----:B------:R-:W-:Y:S01]  /*4380*/  FMUL R55, R55, R57 ;  /* 0x0000003937377220 */ /* 0x000fe20000400000 */
[----:B------:R-:W-:Y:S01]  /*4390*/  F2FP.TF32.F32.PACK_B R11, R11 ;  /* 0x0000000bff0b723e */ /* 0x000fe200024050ff */
[----:B-1----:R-:W-:Y:S01]  /*43a0*/  FMUL R9, R38, R57 ;  /* 0x0000003926097220 */ /* 0x002fe20000400000 */
[C---:B------:R-:W-:Y:S01]  /*43b0*/  ISETP.GT.AND P0, PT, R22.reuse, 0x19, PT ;  /* 0x000000191600780c */ /* 0x040fe20003f04270 */
[----:B------:R0:W-:Y:S01]  /*43c0*/  @P1 STG.E desc[UR36][R4.64+0x40], R3 ;  /* 0x0000400304001986 */ /* 0x0001e2000c101924 */
[----:B------:R-:W-:-:S02]  /*43d0*/  ISETP.GT.AND P1, PT, R22, 0x18, PT ;  /* 0x000000181600780c */ /* 0x000fc40003f24270 */
[C---:B------:R-:W-:Y:S01]  /*43e0*/  ISETP.GT.AND P4, PT, R0.reuse, 0x8, P4 ;  /* 0x000000080000780c */ /* 0x040fe20002784270 */
[----:B------:R-:W-:Y:S01]  /*43f0*/  @P2 STG.E desc[UR36][R4.64+0x44], R33 ;  /* 0x0000442104002986 */ /* 0x000fe2000c101924 */
[C---:B------:R-:W-:Y:S02]  /*4400*/  ISETP.GT.AND P2, PT, R0.reuse, RZ, P1 ;  /* 0x000000ff0000720c */ /* 0x040fe40000f44270 */
[C---:B------:R-:W-:Y:S01]  /*4410*/  ISETP.GT.AND P1, PT, R0.reuse, 0x8, P1 ;  /* 0x000000080000780c */ /* 0x040fe20000f24270 */
[----:B------:R1:W-:Y:S01]  /*4420*/  @P3 STG.E desc[UR36][R6.64+0x40], R11 ;  /* 0x0000400b06003986 */ /* 0x0003e2000c101924 */
[----:B------:R-:W-:Y:S02]  /*4430*/  ISETP.GT.AND P3, PT, R0, RZ, P0 ;  /* 0x000000ff0000720c */ /* 0x000fe40000764270 */
[----:B------:R-:W-:Y:S01]  /*4440*/  F2FP.TF32.F32.PACK_B R35, R35 ;  /* 0x00000023ff23723e */ /* 0x000fe200024050ff */
[----:B0-----:R-:W-:Y:S01]  /*4450*/  FMUL R3, R36, R57 ;  /* 0x0000003924037220 */ /* 0x001fe20000400000 */
[----:B------:R-:W-:-:S02]  /*4460*/  F2FP.TF32.F32.PACK_B R37, R37 ;  /* 0x00000025ff25723e */ /* 0x000fc400024050ff */
[----:B------:R-:W-:Y:S01]  /*4470*/  F2FP.TF32.F32.PACK_B R9, R9 ;  /* 0x00000009ff09723e */ /* 0x000fe200024050ff */
[----:B------:R-:W-:Y:S01]  /*4480*/  @P4 STG.E desc[UR36][R6.64+0x44], R35 ;  /* 0x0000442306004986 */ /* 0x000fe2000c101924 */
[----:B------:R-:W-:Y:S02]  /*4490*/  F2FP.TF32.F32.PACK_B R3, R3 ;  /* 0x00000003ff03723e */ /* 0x000fe400024050ff */
[----:B------:R-:W-:Y:S01]  /*44a0*/  F2FP.TF32.F32.PACK_B R39, R39 ;  /* 0x00000027ff27723e */ /* 0x000fe200024050ff */
[----:B-1----:R-:W-:Y:S01]  /*44b0*/  FMUL R11, R42, R57 ;  /* 0x000000392a0b7220 */ /* 0x002fe20000400000 */
[----:B------:R-:W-:Y:S01]  /*44c0*/  F2FP.TF32.F32.PACK_B R41, R41 ;  /* 0x00000029ff29723e */ /* 0x000fe200024050ff */
[----:B------:R0:W-:Y:S01]  /*44d0*/  @P2 STG.E desc[UR36][R4.64+0x60], R3 ;  /* 0x0000600304002986 */ /* 0x0001e2000c101924 */
[----:B------:R-:W-:Y:S02]  /*44e0*/  ISETP.GT.AND P2, PT, R22, 0x20, PT ;  /* 0x000000201600780c */ /* 0x000fe40003f44270 */
[----:B------:R-:W-:Y:S01]  /*44f0*/  F2FP.TF32.F32.PACK_B R11, R11 ;  /* 0x0000000bff0b723e */ /* 0x000fe200024050ff */
[----:B------:R-:W-:Y:S01]  /*4500*/  @P3 STG.E desc[UR36][R4.64+0x64], R37 ;  /* 0x0000642504003986 */ /* 0x000fe2000c101924 */
[----:B------:R-:W-:-:S02]  /*4510*/  ISETP.GT.AND P3, PT, R0, 0x8, P0 ;  /* 0x000000080000780c */ /* 0x000fc40000764270 */
[----:B------:R-:W-:Y:S01]  /*4520*/  ISETP.GT.AND P0, PT, R22, 0x21, PT ;  /* 0x000000211600780c */ /* 0x000fe20003f04270 */
[----:B------:R1:W-:Y:S01]  /*4530*/  @P1 STG.E desc[UR36][R6.64+0x60], R9 ;  /* 0x0000600906001986 */ /* 0x0003e2000c101924 */
[C---:B------:R-:W-:Y:S02]  /*4540*/  ISETP.GT.AND P4, PT, R0.reuse, RZ, P2 ;  /* 0x000000ff0000720c */ /* 0x040fe40001784270 */
[----:B------:R-:W-:Y:S01]  /*4550*/  ISETP.GT.AND P1, PT, R0, RZ, P0 ;  /* 0x000000ff0000720c */ /* 0x000fe20000724270 */
[----:B0-----:R-:W-:Y:S01]  /*4560*/  FMUL R3, R40, R57 ;  /* 0x0000003928037220 */ /* 0x001fe20000400000 */
[C---:B------:R-:W-:Y:S02]  /*4570*/  ISETP.GT.AND P2, PT, R0.reuse, 0x8, P2 ;  /* 0x000000080000780c */ /* 0x040fe40001744270 */
[----:B------:R-:W-:Y:S02]  /*4580*/  F2FP.TF32.F32.PACK_B R43, R43 ;  /* 0x0000002bff2b723e */ /* 0x000fe400024050ff */
[----:B------:R-:W-:Y:S01]  /*4590*/  F2FP.TF32.F32.PACK_B R3, R3 ;  /* 0x00000003ff03723e */ /* 0x000fe200024050ff */
[----:B------:R-:W-:Y:S01]  /*45a0*/  @P3 STG.E desc[UR36][R6.64+0x64], R39 ;  /* 0x0000642706003986 */ /* 0x000fe2000c101924 */
[----:B------:R-:W-:Y:S01]  /*45b0*/  ISETP.GT.AND P3, PT, R0, 0x8, P0 ;  /* 0x000000080000780c */ /* 0x000fe20000764270 */
[----:B-1----:R-:W-:Y:S01]  /*45c0*/  FMUL R9, R46, R57 ;  /* 0x000000392e097220 */ /* 0x002fe20000400000 */
[----:B------:R-:W-:Y:S01]  /*45d0*/  ISETP.GT.AND P0, PT, R22, 0x29, PT ;  /* 0x000000291600780c */ /* 0x000fe20003f04270 */
[----:B------:R0:W-:Y:S01]  /*45e0*/  @P4 STG.E desc[UR36][R4.64+0x80], R3 ;  /* 0x0000800304004986 */ /* 0x0001e2000c101924 */
[----:B------:R-:W-:-:S02]  /*45f0*/  F2FP.TF32.F32.PACK_B R45, R45 ;  /* 0x0000002dff2d723e */ /* 0x000fc400024050ff */
[----:B------:R-:W-:Y:S01]  /*4600*/  F2FP.TF32.F32.PACK_B R9, R9 ;  /* 0x00000009ff09723e */ /* 0x000fe200024050ff */
[----:B------:R-:W-:Y:S01]  /*4610*/  @P1 STG.E desc[UR36][R4.64+0x84], R41 ;  /* 0x0000842904001986 */ /* 0x000fe2000c101924 */
[----:B------:R-:W-:Y:S02]  /*4620*/  ISETP.GT.AND P1, PT, R22, 0x28, PT ;  /* 0x000000281600780c */ /* 0x000fe40003f24270 */
[----:B------:R-:W-:Y:S01]  /*4630*/  F2FP.TF32.F32.PACK_B R47, R47 ;  /* 0x0000002fff2f723e */ /* 0x000fe200024050ff */
[----:B------:R1:W-:Y:S01]  /*4640*/  @P2 STG.E desc[UR36][R6.64+0x80], R11 ;  /* 0x0000800b06002986 */ /* 0x0003e2000c101924 */
[C---:B------:R-:W-:Y:S02]  /*4650*/  ISETP.GT.AND P4, PT, R0.reuse, RZ, P1 ;  /* 0x000000ff0000720c */ /* 0x040fe40000f84270 */
[----:B------:R-:W-:Y:S01]  /*4660*/  ISETP.GT.AND P2, PT, R0, RZ, P0 ;  /* 0x000000ff0000720c */ /* 0x000fe20000744270 */
[----:B0-----:R-:W-:Y:S01]  /*4670*/  FMUL R3, R44, R57 ;  /* 0x000000392c037220 */ /* 0x001fe20000400000 */
[C---:B------:R-:W-:Y:S01]  /*4680*/  ISETP.GT.AND P1, PT, R0.reuse, 0x8, P1 ;  /* 0x000000080000780c */ /* 0x040fe20000f24270 */
[----:B------:R-:W-:Y:S01]  /*4690*/  @P3 STG.E desc[UR36][R6.64+0x84], R43 ;  /* 0x0000842b06003986 */ /* 0x000fe2000c101924 */
[----:B------:R-:W-:-:S02]  /*46a0*/  ISETP.GT.AND P0, PT, R0, 0x8, P0 ;  /* 0x000000080000780c */ /* 0x000fc40000704270 */
[----:B------:R-:W-:Y:S02]  /*46b0*/  F2FP.TF32.F32.PACK_B R3, R3 ;  /* 0x00000003ff03723e */ /* 0x000fe400024050ff */
[----:B------:R-:W-:Y:S01]  /*46c0*/  ISETP.GT.AND P3, PT, R22, 0x31, PT ;  /* 0x000000311600780c */ /* 0x000fe20003f64270 */
[----:B-1----:R-:W-:Y:S01]  /*46d0*/  FMUL R11, R48, R57 ;  /* 0x00000039300b7220 */ /* 0x002fe20000400000 */
[----:B------:R-:W-:Y:S01]  /*46e0*/  F2FP.TF32.F32.PACK_B R49, R49 ;  /* 0x00000031ff31723e */ /* 0x000fe200024050ff */
[----:B------:R0:W-:Y:S01]  /*46f0*/  @P4 STG.E desc[UR36][R4.64+0xa0], R3 ;  /* 0x0000a00304004986 */ /* 0x0001e2000c101924 */
[----:B------:R-:W-:Y:S02]  /*4700*/  F2FP.TF32.F32.PACK_B R51, R51 ;  /* 0x00000033ff33723e */ /* 0x000fe400024050ff */
[----:B------:R-:W-:Y:S01]  /*4710*/  F2FP.TF32.F32.PACK_B R11, R11 ;  /* 0x0000000bff0b723e */ /* 0x000fe200024050ff */
[----:B------:R-:W-:Y:S01]  /*4720*/  @P2 STG.E desc[UR36][R4.64+0xa4], R45 ;  /* 0x0000a42d04002986 */ /* 0x000fe2000c101924 */
[----:B------:R-:W-:-:S02]  /*4730*/  ISETP.GT.AND P2, PT, R22, 0x30, PT ;  /* 0x000000301600780c */ /* 0x000fc40003f44270 */
[----:B------:R-:W-:Y:S01]  /*4740*/  F2FP.TF32.F32.PACK_B R53, R53 ;  /* 0x00000035ff35723e */ /* 0x000fe200024050ff */
[----:B------:R1:W-:Y:S01]  /*4750*/  @P1 STG.E desc[UR36][R6.64+0xa0], R9 ;  /* 0x0000a00906001986 */ /* 0x0003e2000c101924 */
[C---:B------:R-:W-:Y:S02]  /*4760*/  ISETP.GT.AND P4, PT, R0.reuse, RZ, P2 ;  /* 0x000000ff0000720c */ /* 0x040fe40001784270 */
[----:B------:R-:W-:Y:S01]  /*4770*/  ISETP.GT.AND P1, PT, R0, RZ, P3 ;  /* 0x000000ff0000720c */ /* 0x000fe20001f24270 */
[----:B0-----:R-:W-:Y:S01]  /*4780*/  FMUL R3, R50, R57 ;  /* 0x0000003932037220 */ /* 0x001fe20000400000 */
[----:B------:R-:W-:Y:S01]  /*4790*/  ISETP.GT.AND P2, PT, R0, 0x8, P2 ;  /* 0x000000080000780c */ /* 0x000fe20001744270 */
[----:B------:R-:W-:Y:S01]  /*47a0*/  @P0 STG.E desc[UR36][R6.64+0xa4], R47 ;  /* 0x0000a42f06000986 */ /* 0x000fe2000c101924 */
[----:B------:R-:W-:Y:S02]  /*47b0*/  ISETP.GT.AND P0, PT, R22, 0x38, PT ;  /* 0x000000381600780c */ /* 0x000fe40003f04270 */
[----:B------:R-:W-:-:S02]  /*47c0*/  F2FP.TF32.F32.PACK_B R3, R3 ;  /* 0x00000003ff03723e */ /* 0x000fc400024050ff */
[----:B------:R-:W-:Y:S01]  /*47d0*/  ISETP.GT.AND P3, PT, R0, 0x8, P3 ;  /* 0x000000080000780c */ /* 0x000fe20001f64270 */
[----:B-1----:R-:W-:Y:S01]  /*47e0*/  FMUL R9, R52, R57 ;  /* 0x0000003934097220 */ /* 0x002fe20000400000 */
[----:B------:R-:W-:Y:S01]  /*47f0*/  F2FP.TF32.F32.PACK_B R55, R55 ;  /* 0x00000037ff37723e */ /* 0x000fe200024050ff */
[----:B------:R0:W-:Y:S01]  /*4800*/  @P4 STG.E desc[UR36][R4.64+0xc0], R11 ;  /* 0x0000c00b04004986 */ /* 0x0001e2000c101924 */
[----:B------:R-:W-:Y:S02]  /*4810*/  ISETP.GT.AND P4, PT, R22, 0x39, PT ;  /* 0x000000391600780c */ /* 0x000fe40003f84270 */
[----:B------:R-:W-:Y:S01]  /*4820*/  F2FP.TF32.F32.PACK_B R9, R9 ;  /* 0x00000009ff09723e */ /* 0x000fe200024050ff */
[----:B------:R-:W-:Y:S01]  /*4830*/  @P1 STG.E desc[UR36][R4.64+0xc4], R49 ;  /* 0x0000c43104001986 */ /* 0x000fe2000c101924 */
[C---:B------:R-:W-:Y:S02]  /*4840*/  ISETP.GT.AND P1, PT, R0.reuse, RZ, P0 ;  /* 0x000000ff0000720c */ /* 0x040fe40000724270 */
[C---:B------:R-:W-:Y:S01]  /*4850*/  ISETP.GT.AND P0, PT, R0.reuse, 0x8, P0 ;  /* 0x000000080000780c */ /* 0x040fe20000704270 */
[----:B------:R-:W-:Y:S01]  /*4860*/  @P2 STG.E desc[UR36][R6.64+0xc0], R3 ;  /* 0x0000c00306002986 */ /* 0x000fe2000c101924 */
[----:B------:R-:W-:-:S02]  /*4870*/  ISETP.GT.AND P2, PT, R0, RZ, P4 ;  /* 0x000000ff0000720c */ /* 0x000fc40002744270 */
[----:B------:R-:W-:Y:S01]  /*4880*/  ISETP.GT.AND P4, PT, R0, 0x8, P4 ;  /* 0x000000080000780c */ /* 0x000fe20002784270 */
[----:B0-----:R-:W-:Y:S01]  /*4890*/  FMUL R11, R54, R57 ;  /* 0x00000039360b7220 */ /* 0x001fe20000400000 */
[----:B------:R-:W-:Y:S04]  /*48a0*/  @P3 STG.E desc[UR36][R6.64+0xc4], R51 ;  /* 0x0000c43306003986 */ /* 0x000fe8000c101924 */
[----:B------:R-:W-:Y:S01]  /*48b0*/  F2FP.TF32.F32.PACK_B R11, R11 ;  /* 0x0000000bff0b723e */ /* 0x000fe200024050ff */
[----:B------:R-:W-:Y:S04]  /*48c0*/  @P1 STG.E desc[UR36][R4.64+0xe0], R9 ;  /* 0x0000e00904001986 */ /* 0x000fe8000c101924 */
[----:B------:R0:W-:Y:S02]  /*48d0*/  @P2 STG.E desc[UR36][R4.64+0xe4], R53 ;  /* 0x0000e43504002986 */ /* 0x0001e4000c101924 */
[----:B0-----:R-:W-:-:S02]  /*48e0*/  @P0 IMAD.MOV.U32 R4, RZ, RZ, R6 ;  /* 0x000000ffff040224 */ /* 0x001fc400078e0006 */
[----:B------:R-:W-:-:S05]  /*48f0*/  @P0 IMAD.MOV.U32 R5, RZ, RZ, R7 ;  /* 0x000000ffff050224 */ /* 0x000fca00078e0007 */
[----:B------:R0:W-:Y:S04]  /*4900*/  @P0 STG.E desc[UR36][R4.64+0xe0], R11 ;  /* 0x0000e00b04000986 */ /* 0x0001e8000c101924 */
[----:B------:R0:W-:Y:S02]  /*4910*/  @P4 STG.E desc[UR36][R6.64+0xe4], R55 ;  /* 0x0000e43706004986 */ /* 0x0001e4000c101924 */
.L_x_100:
[----:B------:R-:W-:Y:S05]  /*4920*/  BSYNC B0 ;  /* 0x0000000000007941 */ /* 0x000fea0003800000 */
.L_x_38:
[----:B0-----:R-:W3:Y:S01]  /*4930*/  LDL.64 R4, [R1] ;  /* 0x0000000001047983 */ /* 0x001ee20000100a00 */
[----:B------:R-:W-:Y:S01]  /*4940*/  ULDC.64 UR4, c[0x0][0x650] ;  /* 0x0001940000047ab9 */ /* 0x000fe20000000a00 */
[----:B------:R-:W-:Y:S02]  /*4950*/  IMAD.U32 R0, RZ, RZ, UR44 ;  /* 0x0000002cff007e24 */ /* 0x000fe4000f8e00ff */
[----:B------:R-:W-:Y:S02]  /*4960*/  IMAD.MOV.U32 R22, RZ, RZ, -0x1 ;  /* 0xffffffffff167424 */ /* 0x000fe400078e00ff */
[----:B------:R0:W-:Y:S01]  /*4970*/  SYNCS.ARRIVE.TRANS64.A1T0 RZ, [R0+UR48], RZ ;  /* 0x000000ff00ff79a7 */ /* 0x0001e20008100030 */
[----:B-----5:R-:W-:Y:S02]  /*4980*/  IMAD.MOV.U32 R18, RZ, RZ, -0x1 ;  /* 0xffffffffff127424 */ /* 0x020fe400078e00ff */
[----:B--2---:R-:W-:Y:S01]  /*4990*/  IMAD.MOV.U32 R19, RZ, RZ, -0x1 ;  /* 0xffffffffff137424 */ /* 0x004fe200078e00ff */
[----:B0-----:R-:W-:-:S02]  /*49a0*/  PRMT R0, RZ, 0x7610, R0 ;  /* 0x00007610ff007816 */ /* 0x001fc40000000000 */
[----:B---3--:R-:W-:-:S05]  /*49b0*/  LEA R16, P0, R4, R16, 0x1 ;  /* 0x0000001004107211 */ /* 0x008fca00078008ff */
[----:B------:R-:W-:Y:S01]  /*49c0*/  IMAD.X R17, R66, 0x1, R17, P0 ;  /* 0x0000000142117824 */ /* 0x000fe200000e0611 */
[----:B------:R-:W-:-:S04]  /*49d0*/  ISETP.GE.U32.AND P0, PT, R16, UR4, PT ;  /* 0x0000000410007c0c */ /* 0x000fc8000bf06070 */
[----:B------:R-:W-:-:S13]  /*49e0*/  ISETP.GE.U32.AND.EX P0, PT, R17, UR5, PT, P0 ;  /* 0x0000000511007c0c */ /* 0x000fda000bf06100 */
[----:B------:R-:W-:Y:S05]  /*49f0*/  @P0 BRA `(.L_x_101) ;  /* 0x00000004004c0947 */ /* 0x000fea0003800000 */
[----:B----4-:R-:W0:Y:S01]  /*4a00*/  LDC.64 R10, c[0x0][0x628] ;  /* 0x00018a00ff0a7b82 */ /* 0x010e220000000a00 */
[----:B------:R-:W2:Y:S01]  /*4a10*/  S2R R12, SR_CTAID.X ;  /* 0x00000000000c7919 */ /* 0x000ea20000002500 */
[----:B-1----:R-:W-:Y:S02]  /*4a20*/  IMAD.MOV.U32 R8, RZ, RZ, R16 ;  /* 0x000000ffff087224 */ /* 0x002fe400078e0010 */
[----:B------:R-:W-:Y:S01]  /*4a30*/  IMAD.MOV.U32 R9, RZ, RZ, R17 ;  /* 0x000000ffff097224 */ /* 0x000fe200078e0011 */
[----:B------:R-:W1:Y:S03]  /*4a40*/  S2R R18, SR_CTAID.Y ;  /* 0x0000000000127919 */ /* 0x000e660000002600 */
[----:B------:R-:W3:Y:S08]  /*4a50*/  LDC R0, c[0x0][0x630] ;  /* 0x00018c00ff007b82 */ /* 0x000ef00000000800 */
[----:B------:R-:W4:Y:S01]  /*4a60*/  LDC.64 R14, c[0x0][0x620] ;  /* 0x00018800ff0e7b82 */ /* 0x000f220000000a00 */
[----:B0-----:R-:W-:-:S04]  /*4a70*/  ISETP.NE.U32.AND P0, PT, R10, RZ, PT ;  /* 0x000000ff0a00720c */ /* 0x001fc80003f05070 */
[----:B------:R-:W-:-:S13]  /*4a80*/  ISETP.NE.AND.EX P0, PT, R11, RZ, PT, P0 ;  /* 0x000000ff0b00720c */ /* 0x000fda0003f05300 */
[----:B-1234-:R-:W-:Y:S05]  /*4a90*/  @!P0 BRA `(.L_x_102) ;  /* 0x0000000000288947 */ /* 0x01efea0003800000 */
[----:B------:R-:W0:Y:S02]  /*4aa0*/  LDC R3, c[0x0][0x634] ;  /* 0x00018d00ff037b82 */ /* 0x000e240000000800 */
[----:B0-----:R-:W-:-:S05]  /*4ab0*/  IADD3 R3, P0, R16, R3, RZ ;  /* 0x0000000310037210 */ /* 0x001fca0007f1e0ff */
        /* <DEDUP_REMOVED lines=8> */
.L_x_102:
[-CC-:B------:R-:W-:Y:S01]  /*4b40*/  SHF.R.U64 R19, R8, R0.reuse, R9.reuse ;  /* 0x0000000008137219 */ /* 0x180fe20000001209 */
[----:B------:R-:W0:Y:S01]  /*4b50*/  LDC.64 R26, c[0x0][0x640] ;  /* 0x00019000ff1a7b82 */ /* 0x000e220000000a00 */
[----:B------:R-:W-:Y:S01]  /*4b60*/  SHF.R.U32.HI R0, RZ, R0, R9 ;  /* 0x00000000ff007219 */ /* 0x000fe20000011609 */
[----:B------:R-:W-:Y:S01]  /*4b70*/  ULDC UR4, c[0x0][0x150] ;  /* 0x0000540000047ab9 */ /* 0x000fe20000000800 */
[----:B------:R-:W-:Y:S02]  /*4b80*/  IADD3 R3, P0, RZ, -R19, RZ ;  /* 0x80000013ff037210 */ /* 0x000fe40007f1e0ff */
[----:B------:R-:W-:-:S03]  /*4b90*/  I2FP.F32.U32 R7, R12 ;  /* 0x0000000c00077245 */ /* 0x000fc60000201000 */
[----:B------:R-:W1:Y:S01]  /*4ba0*/  LDC R6, c[0x0][0x618] ;  /* 0x00018600ff067b82 */ /* 0x000e620000000800 */
[----:B------:R-:W-:Y:S02]  /*4bb0*/  IMAD.X R5, RZ, RZ, ~R0, P0 ;  /* 0x000000ffff057224 */ /* 0x000fe400000e0e00 */
[----:B------:R-:W-:Y:S01]  /*4bc0*/  FMUL R7, R7, UR4 ;  /* 0x0000000407077c20 */ /* 0x000fe20008400000 */
[----:B------:R-:W-:Y:S01]  /*4bd0*/  ULDC UR4, c[0x0][0x154] ;  /* 0x0000550000047ab9 */ /* 0x000fe20000000800 */
[-C--:B------:R-:W-:Y:S02]  /*4be0*/  IMAD R0, R5, R14.reuse, RZ ;  /* 0x0000000e05007224 */ /* 0x080fe400078e02ff */
[C---:B------:R-:W-:Y:S01]  /*4bf0*/  IMAD.WIDE.U32 R4, R3.reuse, R14, R16 ;  /* 0x0000000e03047225 */ /* 0x040fe200078e0010 */
[----:B------:R-:W2:Y:S01]  /*4c00*/  LDC R11, c[0x0][0x608] ;  /* 0x00018200ff0b7b82 */ /* 0x000ea20000000800 */
[----:B------:R-:W3:Y:S02]  /*4c10*/  F2I.U32.TRUNC.NTZ R7, R7 ;  /* 0x0000000700077305 */ /* 0x000ee4000020f000 */
[----:B------:R-:W-:-:S04]  /*4c20*/  IMAD R3, R3, R15, R0 ;  /* 0x0000000f03037224 */ /* 0x000fc800078e0200 */
[----:B------:R-:W-:Y:S01]  /*4c30*/  IMAD.IADD R3, R5, 0x1, R3 ;  /* 0x0000000105037824 */ /* 0x000fe200078e0203 */
[----:B------:R-:W4:Y:S01]  /*4c40*/  LDC R8, c[0x0][0x658] ;  /* 0x00019600ff087b82 */ /* 0x000f220000000800 */
[----:B------:R-:W-:Y:S02]  /*4c50*/  I2FP.F32.U32 R5, R18 ;  /* 0x0000001200057245 */ /* 0x000fe40000201000 */
[----:B0-----:R-:W-:-:S04]  /*4c60*/  ISETP.NE.U32.AND P0, PT, R26, RZ, PT ;  /* 0x000000ff1a00720c */ /* 0x001fc80003f05070 */
[----:B------:R-:W-:Y:S01]  /*4c70*/  ISETP.NE.AND.EX P0, PT, R27, RZ, PT, P0 ;  /* 0x000000ff1b00720c */ /* 0x000fe20003f05300 */
[----:B------:R-:W0:Y:S01]  /*4c80*/  LDC R9, c[0x0][0x144] ;  /* 0x00005100ff097b82 */ /* 0x000e220000000800 */
[-C--:B-1----:R-:W-:Y:S01]  /*4c90*/  SHF.R.U32.HI R0, RZ, R6.reuse, R3 ;  /* 0x00000006ff007219 */ /* 0x082fe20000011603 */
[----:B---3--:R-:W-:Y:S01]  /*4ca0*/  IMAD.MOV R7, RZ, RZ, -R7 ;  /* 0x000000ffff077224 */ /* 0x008fe200078e0a07 */
[----:B------:R-:W-:Y:S01]  /*4cb0*/  SHF.R.U64 R13, R4, R6, R3 ;  /* 0x00000006040d7219 */ /* 0x000fe20000001203 */
[----:B------:R-:W-:-:S04]  /*4cc0*/  FMUL R6, R5, UR4 ;  /* 0x0000000405067c20 */ /* 0x000fc80008400000 */
[----:B------:R-:W1:Y:S01]  /*4cd0*/  LDC R21, c[0x0][0x148] ;  /* 0x00005200ff157b82 */ /* 0x000e620000000800 */
[-CC-:B--2---:R-:W-:Y:S02]  /*4ce0*/  SHF.R.U64 R10, R13, R11.reuse, R0.reuse ;  /* 0x0000000b0d0a7219 */ /* 0x184fe40000001200 */
[----:B------:R-:W-:Y:S02]  /*4cf0*/  SHF.R.U32.HI R3, RZ, R11, R0 ;  /* 0x0000000bff037219 */ /* 0x000fe40000011600 */
[----:B------:R2:W3:Y:S03]  /*4d00*/  F2I.U32.TRUNC.NTZ R0, R6 ;  /* 0x0000000600007305 */ /* 0x0004e6000020f000 */
[----:B------:R-:W1:Y:S01]  /*4d10*/  LDC R14, c[0x0][0x648] ;  /* 0x00019200ff0e7b82 */ /* 0x000e620000000800 */
[-CC-:B----4-:R-:W-:Y:S02]  /*4d20*/  SHF.R.U64 R15, R10, R8.reuse, R3.reuse ;  /* 0x000000080a0f7219 */ /* 0x190fe40000001203 */
[----:B------:R-:W-:-:S03]  /*4d30*/  SHF.R.U32.HI R5, RZ, R8, R3 ;  /* 0x00000008ff057219 */ /* 0x000fc60000011603 */
[----:B------:R-:W-:Y:S02]  /*4d40*/  IMAD.MOV.U32 R4, RZ, RZ, R15 ;  /* 0x000000ffff047224 */ /* 0x000fe400078e000f */
[----:B------:R-:W4:Y:S01]  /*4d50*/  LDC R20, c[0x0][0x638] ;  /* 0x00018e00ff147b82 */ /* 0x000f220000000800 */
[----:B0-----:R-:W-:-:S07]  /*4d60*/  IMAD R25, R9, R7, R12 ;  /* 0x0000000709197224 */ /* 0x001fce00078e020c */
[----:B------:R-:W0:Y:S08]  /*4d70*/  LDC R24, c[0x0][0x610] ;  /* 0x00018400ff187b82 */ /* 0x000e300000000800 */
[----:B------:R-:W0:Y:S01]  /*4d80*/  LDC R28, c[0x0][0x600] ;  /* 0x00018000ff1c7b82 */ /* 0x000e220000000800 */
[----:B--23--:R-:W-:Y:S05]  /*4d90*/  @!P0 BRA `(.L_x_103) ;  /* 0x0000000000288947 */ /* 0x00cfea0003800000 */
        /* <DEDUP_REMOVED lines=10> */
.L_x_103:
[----:B------:R-:W-:Y:S02]  /*4e40*/  ISETP.NE.AND P0, PT, R2, 0x1, PT ;  /* 0x000000010200780c */ /* 0x000fe40003f05270 */
[----:B-1----:R-:W-:Y:S01]  /*4e50*/  SHF.R.U64 R3, R4, R14, R5 ;  /* 0x0000000e04037219 */ /* 0x002fe20000001205 */
[----:B------:R-:W-:Y:S01]  /*4e60*/  IMAD.MOV R5, RZ, RZ, -R0 ;  /* 0x000000ffff057224 */ /* 0x000fe200078e0a00 */
[----:B------:R-:W-:-:S03]  /*4e70*/  LOP3.LUT R0, R10, R69, RZ, 0xc0, !PT ;  /* 0x000000450a007212 */ /* 0x000fc600078ec0ff */
[----:B------:R-:W-:Y:S02]  /*4e80*/  IMAD.MOV R4, RZ, RZ, -R3 ;  /* 0x000000ffff047224 */ /* 0x000fe400078e0a03 */
[----:B------:R-:W-:Y:S01]  /*4e90*/  IMAD R22, R65, R3, R0 ;  /* 0x0000000341167224 */ /* 0x000fe200078e0200 */
[----:B------:R-:W-:Y:S01]  /*4ea0*/  LOP3.LUT R3, R13, R68, RZ, 0xc0, !PT ;  /* 0x000000440d037212 */ /* 0x000fe200078ec0ff */
[----:B----4-:R-:W-:Y:S02]  /*4eb0*/  IMAD R0, R4, R20, R15 ;  /* 0x0000001404007224 */ /* 0x010fe400078e020f */
[----:B------:R-:W-:Y:S02]  /*4ec0*/  @P0 IMAD R25, R21, R5, R18 ;  /* 0x0000000515190224 */ /* 0x000fe400078e0212 */
[----:B0-----:R-:W-:Y:S02]  /*4ed0*/  IMAD R3, R0, R28, R3 ;  /* 0x0000001c00037224 */ /* 0x001fe400078e0203 */
[----:B------:R-:W-:-:S02]  /*4ee0*/  IMAD R22, R22, R24, R25 ;  /* 0x0000001816167224 */ /* 0x000fc400078e0219 */
[----:B------:R-:W-:-:S03]  /*4ef0*/  IMAD.MOV.U32 R4, RZ, RZ, 0x1 ;  /* 0x00000001ff047424 */ /* 0x000fc600078e00ff */
[----:B------:R-:W-:Y:S02]  /*4f00*/  SEL R18, R3, R22, !P0 ;  /* 0x0000001603127207 */ /* 0x000fe40004000000 */
[----:B------:R-:W-:Y:S02]  /*4f10*/  PRMT R0, R4, 0x7610, R0 ;  /* 0x0000761004007816 */ /* 0x000fe40000000000 */
[----:B------:R-:W-:-:S07]  /*4f20*/  SEL R22, R22, R3, !P0 ;  /* 0x0000000316167207 */ /* 0x000fce0004000000 */
.L_x_101:
[----:B------:R-:W-:Y:S01]  /*4f30*/  UIMAD.WIDE.U32 UR4, UR38, 0x24924925, URZ ;  /* 0x24924925260478a5 */ /* 0x000fe2000f8e003f */
[----:B------:R-:W-:Y:S02]  /*4f40*/  LOP3.LUT P0, RZ, R0, 0xff, RZ, 0xc0, !PT ;  /* 0x000000ff00ff7812 */ /* 0x000fe4000780c0ff */
[----:B------:R-:W-:Y:S01]  /*4f50*/  LOP3.LUT R75, R75, 0x1, RZ, 0x3c, !PT ;  /* 0x000000014b4b7812 */ /* 0x000fe200078e3cff */
[----:B------:R-:W-:-:S04]  /*4f60*/  UIADD3 UR4, UR38, -UR5, URZ ;  /* 0x8000000526047290 */ /* 0x000fc8000fffe03f */
[----:B------:R-:W-:-:S04]  /*4f70*/  ULEA.HI UR4, UR4, UR5, URZ, 0x1f ;  /* 0x0000000504047291 */ /* 0x000fc8000f8ff83f */
[----:B------:R-:W-:-:S04]  /*4f80*/  USHF.R.U32.HI UR4, URZ, 0x2, UR4 ;  /* 0x000000023f047899 */ /* 0x000fc80008011604 */
[----:B------:R-:W-:Y:S01]  /*4f90*/  UIMAD UR38, UR4, -0x7, UR38 ;  /* 0xfffffff9042678a4 */ /* 0x000fe2000f8e0226 */
[----:B------:R-:W-:Y:S11]  /*4fa0*/  @P0 BRA `(.L_x_104) ;  /* 0xffffffc800180947 */ /* 0x000ff6000383ffff */
[----:B------:R-:W-:Y:S05]  /*4fb0*/  EXIT ;  /* 0x000000000000794d */ /* 0x000fea0003800000 */
.L_x_17:
[----:B------:R-:W-:-:S08]  /*4fc0*/  ISETP.NE.AND P0, PT, R14, RZ, PT ;  /* 0x000000ff0e00720c */ /* 0x000fd00003f05270 */
[----:B0-----:R-:W0:-:S00]  /*4fd0*/  USETMAXREG.DEALLOC.CTAPOOL 0x28 ;  /* 0x00000028000079c8 */ /* 0x001e0000080e0500 */
[----:B------:R-:W-:Y:S05]  /*4fe0*/  @P0 EXIT ;  /* 0x000000000000094d */ /* 0x000fea0003800000 */
[----:B0-----:R-:W-:Y:S01]  /*4ff0*/  LOP3.LUT P0, RZ, R3, 0xff, RZ, 0xc0, !PT ;  /* 0x000000ff03ff7812 */ /* 0x001fe2000780c0ff */
[----:B------:R-:W-:Y:S02]  /*5000*/  IMAD.MOV.U32 R3, RZ, RZ, 0x1 ;  /* 0x00000001ff037424 */ /* 0x000fe400078e00ff */
[----:B------:R-:W-:-:S10]  /*5010*/  IMAD.MOV.U32 R8, RZ, RZ, RZ ;  /* 0x000000ffff087224 */ /* 0x000fd400078e00ff */
[----:B------:R-:W-:Y:S05]  /*5020*/  @!P0 BRA `(.L_x_105) ;  /* 0x0000000c00608947 */ /* 0x000fea0003800000 */
[----:B------:R-:W0:Y:S01]  /*5030*/  S2UR UR8, SR_CgaCtaId ;  /* 0x00000000000879c3 */ /* 0x000e220000008800 */
[----:B------:R-:W-:Y:S01]  /*5040*/  LOP3.LUT P0, RZ, R4, 0x1f, RZ, 0xc0, !PT ;  /* 0x0000001f04ff7812 */ /* 0x000fe2000780c0ff */
[----:B------:R-:W-:Y:S01]  /*5050*/  ULDC UR5, c[0x0][0x658] ;  /* 0x0001960000057ab9 */ /* 0x000fe20000000800 */
[----:B------:R-:W-:Y:S01]  /*5060*/  UMOV UR6, 0xffffffff ;  /* 0xffffffff00067882 */ /* 0x000fe20000000000 */
[----:B------:R-:W-:Y:S01]  /*5070*/  BSSY B0, `(.L_x_105) ;  /* 0x00000d3000007945 */ /* 0x000fe20003800000 */
[----:B------:R-:W-:Y:S01]  /*5080*/  USHF.L.U32 UR6, UR6, UR5, URZ ;  /* 0x0000000506067299 */ /* 0x000fe2000800063f */
[C---:B------:R-:W-:Y:S01]  /*5090*/  ISETP.NE.AND P2, PT, R5.reuse, RZ, PT ;  /* 0x000000ff0500720c */ /* 0x040fe20003f45270 */
[----:B------:R-:W-:Y:S01]  /*50a0*/  IMAD.MOV.U32 R10, RZ, RZ, 0x1 ;  /* 0x00000001ff0a7424 */ /* 0x000fe200078e00ff */
[----:B------:R-:W-:Y:S01]  /*50b0*/  ISETP.NE.OR P0, PT, R5, RZ, !P0 ;  /* 0x000000ff0500720c */ /* 0x000fe20004705670 */
[----:B------:R-:W-:Y:S01]  /*50c0*/  IMAD.MOV.U32 R3, RZ, RZ, 0x1 ;  /* 0x00000001ff037424 */ /* 0x000fe200078e00ff */
[----:B------:R-:W-:Y:S01]  /*50d0*/  LOP3.LUT R9, R23, 0x2, RZ, 0xfc, !PT ;  /* 0x0000000217097812 */ /* 0x000fe200078efcff */
[----:B------:R-:W-:Y:S01]  /*50e0*/  IMAD.MOV.U32 R8, RZ, RZ, RZ ;  /* 0x000000ffff087224 */ /* 0x000fe200078e00ff */
[----:B------:R-:W-:Y:S01]  /*50f0*/  ULDC UR4, c[0x0][0x600] ;  /* 0x0001800000047ab9 */ /* 0x000fe20000000800 */
[----:B------:R-:W-:Y:S01]  /*5100*/  UMOV UR7, 0x1 ;  /* 0x0000000100077882 */ /* 0x000fe20000000000 */
[----:B------:R-:W-:-:S02]  /*5110*/  UIADD3 UR13, UR40, 0x1, URZ ;  /* 0x00000001280d7890 */ /* 0x000fc4000fffe03f */
[----:B------:R-:W-:Y:S02]  /*5120*/  UIADD3 UR4, UR4, -0x1, URZ ;  /* 0xffffffff04047890 */ /* 0x000fe4000fffe03f */
[----:B------:R-:W-:Y:S02]  /*5130*/  USHF.L.U32 UR5, UR7, UR5, URZ ;  /* 0x0000000507057299 */ /* 0x000fe4000800063f */
[----:B------:R-:W-:Y:S01]  /*5140*/  ULOP3.LUT UR6, URZ, UR6, URZ, 0x33, !UPT ;  /* 0x000000063f067292 */ /* 0x000fe2000f8e333f */
[----:B------:R-:W-:Y:S01]  /*5150*/  ULDC.64 UR30, c[0x0][0x198] ;  /* 0x00006600001e7ab9 */ /* 0x000fe20000000a00 */
[----:B0-----:R-:W-:-:S10]  /*5160*/  IMAD.U32 R11, RZ, RZ, UR8 ;  /* 0x00000008ff0b7e24 */ /* 0x001fd4000f8e00ff */
.L_x_117:
[----:B------:R-:W-:-:S03]  /*5170*/  UMOV UR7, 0xffffffff ;  /* 0xffffffff00077882 */ /* 0x000fc60000000000 */
[----:B------:R-:W-:Y:S05]  /*5180*/  BRA.DIV UR7, `(.L_x_106) ;  /* 0x0000001207907947 */ /* 0x000fea000b800000 */
[----:B------:R-:W-:-:S13]  /*5190*/  ELECT P6, URZ, PT ;  /* 0x00000000003f782f */ /* 0x000fda00038c0000 */
.L_x_133:
[----:B------:R-:W0:Y:S01]  /*51a0*/  LDC R4, c[0x0][0x28c] ;  /* 0x0000a300ff047b82 */ /* 0x000e220000000800 */
[----:B------:R-:W-:Y:S01]  /*51b0*/  BSSY B1, `(.L_x_107) ;  /* 0x0000048000017945 */ /* 0x000fe20003800000 */
[----:B0-----:R-:W-:-:S13]  /*51c0*/  ISETP.LT.OR P6, PT, R4, 0x1, !P6 ;  /* 0x000000010400780c */ /* 0x001fda00077c1670 */
[----:B------:R-:W-:Y:S05]  /*51d0*/  @P6 BRA `(.L_x_108) ;  /* 0x0000000400146947 */ /* 0x000fea0003800000 */
[----:B------:R-:W-:Y:S02]  /*51e0*/  IMAD R11, R22, 0x8, R11 ;  /* 0x00000008160b7824 */ /* 0x000fe400078e020b */
[----:B------:R-:W-:Y:S02]  /*51f0*/  IMAD.SHL.U32 R18, R18, 0x40, RZ ;  /* 0x0000004012127824 */ /* 0x000fe400078e00ff */
[----:B------:R-:W-:Y:S02]  /*5200*/  IMAD.MOV.U32 R15, RZ, RZ, RZ ;  /* 0x000000ffff0f7224 */ /* 0x000fe400078e00ff */
[----:B------:R-:W-:Y:S02]  /*5210*/  IMAD.U32 R20, RZ, RZ, UR13 ;  /* 0x0000000dff147e24 */ /* 0x000fe4000f8e00ff */
[----:B------:R-:W-:Y:S02]  /*5220*/  IMAD.MOV.U32 R4, RZ, RZ, R3 ;  /* 0x000000ffff047224 */ /* 0x000fe400078e0003 */
[----:B------:R-:W-:-:S02]  /*5230*/  IMAD.MOV.U32 R6, RZ, RZ, R8 ;  /* 0x000000ffff067224 */ /* 0x000fc400078e0008 */
[----:B------:R-:W-:-:S07]  /*5240*/  IMAD.SHL.U32 R12, R11, 0x8, RZ ;  /* 0x000000080b0c7824 */ /* 0x000fce00078e00ff */
.L_x_112:
[----:B------:R-:W0:Y:S01]  /*5250*/  S2UR UR7, SR_CgaCtaId ;  /* 0x00000000000779c3 */ /* 0x000e220000008800 */
[----:B------:R-:W-:Y:S02]  /*5260*/  MOV R14, 0x400 ;  /* 0x00000400000e7802 */ /* 0x000fe40000000f00 */
[----:B------:R-:W-:-:S05]  /*5270*/  SHF.L.U32 R5, R4, 0x1f, RZ ;  /* 0x0000001f04057819 */ /* 0x000fca00000006ff */
[----:B------:R-:W1:Y:S01]  /*5280*/  @!P2 LDC R7, c[0x0][0x500] ;  /* 0x00014000ff07ab82 */ /* 0x000e620000000800 */
[----:B0-----:R-:W-:-:S05]  /*5290*/  IMAD.U32 R11, RZ, RZ, UR7 ;  /* 0x00000007ff0b7e24 */ /* 0x001fca000f8e00ff */
[----:B------:R-:W-:-:S05]  /*52a0*/  LEA R13, R11, R14, 0x18 ;  /* 0x0000000e0b0d7211 */ /* 0x000fca00078ec0ff */
[----:B------:R-:W-:-:S04]  /*52b0*/  IMAD R14, R6, 0x8, R13 ;  /* 0x00000008060e7824 */ /* 0x000fc800078e020d */
[----:B------:R-:W0:Y:S02]  /*52c0*/  SYNCS.PHASECHK.TRANS64.TRYWAIT P1, [R14+URZ+0x38], R5 ;  /* 0x000038050e0075a7 */ /* 0x000e24000802017f */
[----:B01----:R-:W-:Y:S05]  /*52d0*/  @!P1 BRA `(.L_x_109) ;  /* 0x00000010005c9947 */ /* 0x003fea0003800000 */
.L_x_134:
[----:B0-----:R-:W-:Y:S01]  /*52e0*/  PRMT R5, R9, 0x9910, RZ ;  /* 0x0000991009057816 */ /* 0x001fe200000000ff */
[----:B------:R0:W-:Y:S03]  /*52f0*/  @!P2 SYNCS.ARRIVE.TRANS64 RZ, [R14+URZ], R7 ;  /* 0x000000070effa9a7 */ /* 0x0001e6000800003f */
[----:B------:R-:W-:-:S13]  /*5300*/  ISETP.NE.AND P1, PT, R5, 0x2, PT ;  /* 0x000000020500780c */ /* 0x000fda0003f25270 */
[----:B0-----:R-:W-:Y:S05]  /*5310*/  @P1 BRA `(.L_x_110) ;  /* 0x0000000000041947 */ /* 0x001fea0003800000 */
[----:B------:R-:W-:Y:S01]  /*5320*/  BPT.TRAP 0x1 ;  /* 0x000000040000795c */ /* 0x000fe20000300000 */
.L_x_110:
[----:B------:R-:W-:Y:S05]  /*5330*/  @P0 BRA `(.L_x_111) ;  /* 0x0000000000040947 */ /* 0x000fea0003800000 */
[----:B------:R-:W-:Y:S01]  /*5340*/  BPT.TRAP 0x1 ;  /* 0x000000040000795c */ /* 0x000fe20000300000 */
.L_x_111:
[----:B------:R-:W-:Y:S01]  /*5350*/  IMAD R5, R6, 0x10, R11 ;  /* 0x0000001006057824 */ /* 0x000fe200078e020b */
[----:B------:R-:W-:Y:S01]  /*5360*/  R2UR UR34, R15 ;  /* 0x000000000f2272ca */ /* 0x000fe200000e0000 */
[----:B------:R-:W-:Y:S01]  /*5370*/  VIADD R20, R20, 0xffffffff ;  /* 0xffffffff14147836 */ /* 0x000fe20000000000 */
[----:B------:R-:W-:Y:S01]  /*5380*/  R2UR UR33, R14 ;  /* 0x000000000e2172ca */ /* 0x000fe200000e0000 */
[----:B------:R-:W-:Y:S01]  /*5390*/  IMAD.SHL.U32 R5, R5, 0x100, RZ ;  /* 0x0000010005057824 */ /* 0x000fe200078e00ff */
[----:B------:R-:W-:Y:S01]  /*53a0*/  R2UR UR36, R19 ;  /* 0x00000000132472ca */ /* 0x000fe200000e0000 */
[----:B------:R-:W-:Y:S01]  /*53b0*/  UIADD3 UR14, UP0, UR30, 0xf0, URZ ;  /* 0x000000f01e0e7890 */ /* 0x000fe2000ff1e03f */
[----:B------:R-:W-:Y:S01]  /*53c0*/  R2UR UR35, R12 ;  /* 0x000000000c2372ca */ /* 0x000fe200000e0000 */
[--C-:B------:R-:W-:Y:S01]  /*53d0*/  IMAD R5, R5, 0x4, R13.reuse ;  /* 0x0000000405057824 */ /* 0x100fe200078e020d */
[----:B------:R-:W-:Y:S01]  /*53e0*/  R2UR UR19, R18 ;  /* 0x00000000121372ca */ /* 0x000fe200000e0000 */
[----:B------:R-:W-:Y:S01]  /*53f0*/  IMAD R13, R6, 0x4000, R13 ;  /* 0x00004000060d7824 */ /* 0x000fe200078e020d */
[----:B------:R-:W-:Y:S01]  /*5400*/  UIADD3 UR38, UP1, UR30, 0x1f0, URZ ;  /* 0x000001f01e267890 */ /* 0x000fe2000ff3e03f */
[----:B------:R-:W-:Y:S01]  /*5410*/  ISETP.GT.AND P3, PT, R20, 0x1, PT ;  /* 0x000000011400780c */ /* 0x000fe20003f64270 */
[----:B------:R-:W-:Y:S01]  /*5420*/  UIADD3.X UR15, URZ, UR31, URZ, UP0, !UPT ;  /* 0x0000001f3f0f7290 */ /* 0x000fe200087fe43f */
[----:B------:R-:W-:Y:S01]  /*5430*/  R2UR UR24, R5 ;  /* 0x00000000051872ca */ /* 0x000fe200000e0000 */
[----:B------:R-:W-:Y:S01]  /*5440*/  UIADD3 UR26, UR34, 0x20, URZ ;  /* 0x00000020221a7890 */ /* 0x000fe2000fffe03f */
[----:B------:R-:W-:Y:S01]  /*5450*/  R2UR UR8, R13 ;  /* 0x000000000d0872ca */ /* 0x000fe200000e0000 */
[----:B------:R-:W-:Y:S01]  /*5460*/  UIADD3.X UR39, URZ, UR31, URZ, UP1, !UPT ;  /* 0x0000001f3f277290 */ /* 0x000fe20008ffe43f */
[----:B------:R-:W-:Y:S01]  /*5470*/  VIADD R6, R6, 0x1 ;  /* 0x0000000106067836 */ /* 0x000fe20000000000 */
[----:B------:R-:W-:Y:S01]  /*5480*/  UMOV UR7, 0xff0000 ;  /* 0x00ff000000077882 */ /* 0x000fe20000000000 */
[----:B------:R-:W-:Y:S01]  /*5490*/  UMOV UR22, 0x0 ;  /* 0x0000000000167882 */ /* 0x000fe20000000000 */
[----:B------:R-:W-:Y:S01]  /*54a0*/  UMOV UR23, 0x10000000 ;  /* 0x1000000000177882 */ /* 0x000fe20000000000 */
[----:B------:R-:W-:Y:S01]  /*54b0*/  UMOV UR25, UR33 ;  /* 0x0000002100197c82 */ /* 0x000fe20008000000 */
[----:B------:R-:W-:Y:S01]  /*54c0*/  ISETP.NE.AND P1, PT, R6, 0x7, PT ;  /* 0x000000070600780c */ /* 0x000fe20003f25270 */
[----:B------:R-:W-:Y:S01]  /*54d0*/  UMOV UR28, UR36 ;  /* 0x00000024001c7c82 */ /* 0x000fe20008000000 */
[----:B------:R-:W-:Y:S01]  /*54e0*/  UMOV UR27, UR35 ;  /* 0x00000023001b7c82 */ /* 0x000fe20008000000 */
[----:B------:R-:W-:Y:S01]  /*54f0*/  UMOV UR17, UR33 ;  /* 0x0000002100117c82 */ /* 0x000fe20008000000 */
[----:B------:R-:W-:Y:S01]  /*5500*/  UIADD3 UR32, UR24, 0x180, URZ ;  /* 0x0000018018207890 */ /* 0x000fe2000fffe03f */
[----:B------:R-:W-:Y:S01]  /*5510*/  SEL R5, RZ, 0x1, P1 ;  /* 0x00000001ff057807 */ /* 0x000fe20000800000 */
[----:B------:R-:W-:Y:S01]  /*5520*/  UIADD3 UR24, UR24, 0x2180, URZ ;  /* 0x0000218018187890 */ /* 0x000fe2000fffe03f */
[----:B------:R-:W-:Y:S01]  /*5530*/  VIADD R15, R15, 0x40 ;  /* 0x000000400f0f7836 */ /* 0x000fe20000000000 */
[----:B------:R-:W-:Y:S01]  /*5540*/  UIADD3 UR16, UR8, 0x1c180, URZ ;  /* 0x0001c18008107890 */ /* 0x000fe2000fffe03f */
[----:B------:R-:W-:Y:S01]  /*5550*/  LOP3.LUT R4, R4, R5, RZ, 0x3c, !PT ;  /* 0x0000000504047212 */ /* 0x000fe200078e3cff */
[----:B------:R-:W-:Y:S01]  /*5560*/  UIADD3 UR8, UR8, 0x1e180, URZ ;  /* 0x0001e18008087890 */ /* 0x000fe2000fffe03f */
[----:B------:R-:W-:Y:S01]  /*5570*/  SEL R6, R6, RZ, P1 ;  /* 0x000000ff06067207 */ /* 0x000fe20000800000 */
[----:B------:R-:W-:Y:S01]  /*5580*/  UMOV UR18, UR34 ;  /* 0x0000002200127c82 */ /* 0x000fe20008000000 */
[----:B------:R-:W-:Y:S01]  /*5590*/  UMOV UR20, UR36 ;  /* 0x0000002400147c82 */ /* 0x000fe20008000000 */
[----:B------:R0:W-:Y:S01]  /*55a0*/  UTMALDG.3D.MULTICAST [UR32], [UR14], UR7, desc[UR22] ;  /* 0x000016200e0073b4 */ /* 0x0001e20008011807 */
[----:B------:R-:W-:Y:S01]  /*55b0*/  UMOV UR9, UR33 ;  /* 0x0000002100097c82 */ /* 0x000fe20008000000 */
[----:B------:R-:W-:Y:S01]  /*55c0*/  UMOV UR11, UR19 ;  /* 0x00000013000b7c82 */ /* 0x000fe20008000000 */
[----:B------:R-:W-:Y:S01]  /*55d0*/  UMOV UR12, UR36 ;  /* 0x00000024000c7c82 */ /* 0x000fe20008000000 */
[----:B------:R-:W-:Y:S01]  /*55e0*/  UMOV UR10, UR26 ;  /* 0x0000001a000a7c82 */ /* 0x000fe20008000000 */
[----:B------:R0:W-:Y:S01]  /*55f0*/  UTMALDG.3D.MULTICAST [UR24], [UR14], UR7, desc[UR22] ;  /* 0x000016180e0073b4 */ /* 0x0001e20008011807 */
[----:B------:R0:W-:Y:S01]  /*5600*/  UTMALDG.3D [UR16], [UR38], desc[UR22] ;  /* 0x00001610260075b4 */ /* 0x0001e20008011000 */
[----:B------:R0:W-:Y:S02]  /*5610*/  UTMALDG.3D [UR8], [UR38], desc[UR22] ;  /* 0x00001608260075b4 */ /* 0x0001e40008011000 */
[----:B0-----:R-:W-:Y:S05]  /*5620*/  @P3 BRA `(.L_x_112) ;  /* 0xfffffffc00083947 */ /* 0x001fea000383ffff */
.L_x_108:
[----:B------:R-:W-:Y:S05]  /*5630*/  BSYNC B1 ;  /* 0x0000000000017941 */ /* 0x000fea0003800000 */
.L_x_107:
[----:B------:R-:W3:Y:S01]  /*5640*/  LDL.64 R24, [R1] ;  /* 0x0000000001187983 */ /* 0x000ee20000100a00 */
[----:B------:R-:W-:Y:S01]  /*5650*/  LOP3.LUT P4, RZ, R10, 0xff, RZ, 0xc0, !PT ;  /* 0x000000ff0aff7812 */ /* 0x000fe2000788c0ff */
[----:B------:R-:W-:Y:S01]  /*5660*/  VIADD R13, R8, UR40 ;  /* 0x00000028080d7c36 */ /* 0x000fe20008000000 */
[----:B------:R-:W-:Y:S01]  /*5670*/  ULDC.64 UR8, c[0x0][0x650] ;  /* 0x0001940000087ab9 */ /* 0x000fe20000000a00 */
[----:B------:R-:W-:Y:S01]  /*5680*/  IMAD.U32 R7, RZ, RZ, UR40 ;  /* 0x00000028ff077e24 */ /* 0x000fe2000f8e00ff */
[----:B------:R-:W-:Y:S01]  /*5690*/  UISETP.GE.U32.AND UP0, UPT, UR40, 0x7, UPT ;  /* 0x000000072800788c */ /* 0x000fe2000bf06070 */
[C---:B------:R-:W-:Y:S01]  /*56a0*/  IMAD.WIDE.U32 R4, R13.reuse, 0x24924925, RZ ;  /* 0x249249250d047825 */ /* 0x040fe200078e00ff */
[----:B------:R-:W-:Y:S01]  /*56b0*/  ISETP.GT.U32.AND P1, PT, R13, 0x6, PT ;  /* 0x000000060d00780c */ /* 0x000fe20003f24070 */
[----:B------:R-:W-:Y:S01]  /*56c0*/  BSSY B1, `(.L_x_113) ;  /* 0x000006b000017945 */ /* 0x000fe20003800000 */
[----:B------:R-:W-:Y:S01]  /*56d0*/  PRMT R10, RZ, 0x7610, R10 ;  /* 0x00007610ff0a7816 */ /* 0x000fe2000000000a */
[----:B------:R-:W-:Y:S01]  /*56e0*/  IMAD.MOV.U32 R22, RZ, RZ, -0x1 ;  /* 0xffffffffff167424 */ /* 0x000fe200078e00ff */
[----:B------:R-:W-:Y:S01]  /*56f0*/  ISETP.LT.U32.AND P1, PT, R7, 0x7, P1 ;  /* 0x000000070700780c */ /* 0x000fe20000f21070 */
[----:B------:R-:W-:Y:S01]  /*5700*/  IMAD.IADD R7, R13, 0x1, -R5 ;  /* 0x000000010d077824 */ /* 0x000fe200078e0a05 */
[----:B------:R-:W-:Y:S01]  /*5710*/  PLOP3.LUT P3, PT, PT, PT, UP0, 0x80, 0x0 ;  /* 0x000000000000781c */ /* 0x000fe20003f6f008 */
[----:B------:R-:W0:Y:S01]  /*5720*/  @P4 S2R R11, SR_CgaCtaId ;  /* 0x00000000000b4919 */ /* 0x000e220000008800 */
[----:B------:R-:W-:Y:S01]  /*5730*/  SEL R4, RZ, 0x1, !P1 ;  /* 0x00000001ff047807 */ /* 0x000fe20004800000 */
[----:B------:R-:W-:Y:S01]  /*5740*/  IMAD.MOV.U32 R18, RZ, RZ, -0x1 ;  /* 0xffffffffff127424 */ /* 0x000fe200078e00ff */
[----:B------:R-:W-:Y:S01]  /*5750*/  @P4 MOV R6, 0x400 ;  /* 0x0000040000064802 */ /* 0x000fe20000000f00 */
[----:B------:R-:W-:Y:S01]  /*5760*/  IMAD.MOV.U32 R19, RZ, RZ, -0x1 ;  /* 0xffffffffff137424 */ /* 0x000fe200078e00ff */
[----:B------:R-:W-:-:S02]  /*5770*/  LEA.HI R7, R7, R5, RZ, 0x1f ;  /* 0x0000000507077211 */ /* 0x000fc400078ff8ff */
[----:B------:R-:W-:Y:S02]  /*5780*/  LOP3.LUT R3, R3, R4, RZ, 0x3c, !PT ;  /* 0x0000000403037212 */ /* 0x000fe400078e3cff */
[----:B------:R-:W-:Y:S02]  /*5790*/  SHF.R.U32.HI R8, RZ, 0x2, R7 ;  /* 0x00000002ff087819 */ /* 0x000fe40000011607 */
[----:B------:R-:W-:Y:S02]  /*57a0*/  PRMT R4, RZ, 0x7610, R4 ;  /* 0x00007610ff047816 */ /* 0x000fe40000000004 */
[----:B------:R-:W-:Y:S01]  /*57b0*/  @P3 LOP3.LUT R3, R3, 0x1, R8, 0x78, !PT ;  /* 0x0000000103033812 */ /* 0x000fe200078e7808 */
[----:B------:R-:W-:Y:S01]  /*57c0*/  IMAD R8, R8, -0x7, R13 ;  /* 0xfffffff908087824 */ /* 0x000fe200078e020d */
[----:B0-----:R-:W-:-:S04]  /*57d0*/  @P4 LEA R6, R11, R6, 0x18 ;  /* 0x000000060b064211 */ /* 0x001fc800078ec0ff */
[----:B------:R0:W-:Y:S01]  /*57e0*/  @P4 SYNCS.ARRIVE.TRANS64.A1T0 RZ, [R6+URZ+0xa8], RZ ;  /* 0x0000a8ff06ff49a7 */ /* 0x0001e2000810003f */
[----:B---3--:R-:W-:-:S05]  /*57f0*/  IADD3 R16, P1, R16, R24, RZ ;  /* 0x0000001810107210 */ /* 0x008fca0007f3e0ff */
[----:B------:R-:W-:Y:S01]  /*5800*/  IMAD.X R17, R17, 0x1, R0, P1 ;  /* 0x0000000111117824 */ /* 0x000fe200008e0600 */
[----:B------:R-:W-:-:S04]  /*5810*/  ISETP.GE.U32.AND P1, PT, R16, UR8, PT ;  /* 0x0000000810007c0c */ /* 0x000fc8000bf26070 */
[----:B------:R-:W-:-:S13]  /*5820*/  ISETP.GE.U32.AND.EX P1, PT, R17, UR9, PT, P1 ;  /* 0x0000000911007c0c */ /* 0x000fda000bf26110 */
[----:B0-----:R-:W-:Y:S05]  /*5830*/  @P1 BRA `(.L_x_114) ;  /* 0x00000004004c1947 */ /* 0x001fea0003800000 */
[----:B------:R-:W0:Y:S01]  /*5840*/  S2R R13, SR_CTAID.X ;  /* 0x00000000000d7919 */ /* 0x000e220000002500 */
[----:B------:R-:W-:Y:S01]  /*5850*/  ULDC.64 UR8, c[0x0][0x628] ;  /* 0x00018a0000087ab9 */ /* 0x000fe20000000a00 */
[----:B------:R-:W1:Y:S01]  /*5860*/  LDC R14, c[0x0][0x144] ;  /* 0x00005100ff0e7b82 */ /* 0x000e620000000800 */
[----:B------:R-:W-:Y:S01]  /*5870*/  ISETP.NE.U32.AND P1, PT, RZ, UR8, PT ;  /* 0x00000008ff007c0c */ /* 0x000fe2000bf25070 */
[----:B------:R-:W3:Y:S01]  /*5880*/  S2R R12, SR_CTAID.Y ;  /* 0x00000000000c7919 */ /* 0x000ee20000002600 */
[----:B------:R-:W-:Y:S01]  /*5890*/  ULDC UR10, c[0x0][0x630] ;  /* 0x00018c00000a7ab9 */ /* 0x000fe20000000800 */
[----:B------:R-:W-:Y:S01]  /*58a0*/  ULDC UR11, c[0x0][0x150] ;  /* 0x00005400000b7ab9 */ /* 0x000fe20000000800 */
[----:B------:R-:W-:Y:S01]  /*58b0*/  ISETP.NE.AND.EX P1, PT, RZ, UR9, PT, P1 ;  /* 0x00000009ff007c0c */ /* 0x000fe2000bf25310 */
[----:B------:R-:W-:Y:S02]  /*58c0*/  IMAD.MOV.U32 R4, RZ, RZ, R16 ;  /* 0x000000ffff047224 */ /* 0x000fe400078e0010 */
[----:B------:R-:W-:Y:S01]  /*58d0*/  IMAD.MOV.U32 R5, RZ, RZ, R17 ;  /* 0x000000ffff057224 */ /* 0x000fe200078e0011 */
[----:B0-----:R-:W-:-:S09]  /*58e0*/  I2FP.F32.U32 R18, R13 ;  /* 0x0000000d00127245 */ /* 0x001fd20000201000 */
[----:B------:R-:W-:Y:S05]  /*58f0*/  @!P1 BRA `(.L_x_115) ;  /* 0x0000000000289947 */ /* 0x000fea0003800000 */
[----:B------:R-:W-:Y:S02]  /*5900*/  ULDC UR7, c[0x0][0x634] ;  /* 0x00018d0000077ab9 */ /* 0x000fe40000000800 */
[----:B------:R-:W-:-:S05]  /*5910*/  IADD3 R5, P1, R16, UR7, RZ ;  /* 0x0000000710057c10 */ /* 0x000fca000ff3e0ff */
[----:B------:R-:W-:-:S04]  /*5920*/  IMAD.X R15, RZ, RZ, R17, P1 ;  /* 0x000000ffff0f7224 */ /* 0x000fc800008e0611 */
[----:B------:R-:W-:-:S04]  /*5930*/  IMAD.WIDE.U32 R6, R15, UR8, RZ ;  /* 0x000000080f067c25 */ /* 0x000fc8000f8e00ff */
[----:B------:R-:W-:-:S04]  /*5940*/  IMAD.WIDE.U32 R6, P1, R5, UR9, R6 ;  /* 0x0000000905067c25 */ /* 0x000fc8000f820006 */
[----:B------:R-:W-:-:S04]  /*5950*/  IMAD.WIDE.U32 R4, R5, UR8, RZ ;  /* 0x0000000805047c25 */ /* 0x000fc8000f8e00ff */
[----:B------:R-:W-:Y:S01]  /*5960*/  IMAD.MOV.U32 R4, RZ, RZ, R7 ;  /* 0x000000ffff047224 */ /* 0x000fe200078e0007 */
[----:B------:R-:W-:Y:S01]  /*5970*/  IADD3 RZ, P3, R5, R6, RZ ;  /* 0x0000000605ff7210 */ /* 0x000fe20007f7e0ff */
[----:B------:R-:W-:-:S04]  /*5980*/  IMAD.X R5, RZ, RZ, RZ, P1 ;  /* 0x000000ffff057224 */ /* 0x000fc800008e06ff */
[----:B------:R-:W-:-:S08]  /*5990*/  IMAD.WIDE.U32.X R4, R15, UR9, R4, P3 ;  /* 0x000000090f047c25 */ /* 0x000fd000098e0404 */
.L_x_115:
[----:B------:R-:W-:Y:S01]  /*59a0*/  FMUL R18, R18, UR11 ;  /* 0x0000000b12127c20 */ /* 0x000fe20008400000 */
[--C-:B------:R-:W-:Y:S01]  /*59b0*/  SHF.R.U64 R19, R4, UR10, R5.reuse ;  /* 0x0000000a04137c19 */ /* 0x100fe20008001205 */
[----:B------:R-:W-:Y:S01]  /*59c0*/  ULDC.64 UR8, c[0x0][0x620] ;  /* 0x0001880000087ab9 */ /* 0x000fe20000000a00 */
[----:B------:R-:W-:Y:S01]  /*59d0*/  SHF.R.U32.HI R4, RZ, UR10, R5 ;  /* 0x0000000aff047c19 */ /* 0x000fe20008011605 */
[----:B------:R-:W-:Y:S01]  /*59e0*/  ULDC.64 UR10, c[0x0][0x640] ;  /* 0x00019000000a7ab9 */ /* 0x000fe20000000a00 */
[----:B------:R-:W-:Y:S01]  /*59f0*/  IADD3 R5, P1, RZ, -R19, RZ ;  /* 0x80000013ff057210 */ /* 0x000fe20007f3e0ff */
[----:B------:R-:W0:Y:S01]  /*5a00*/  F2I.U32.TRUNC.NTZ R18, R18 ;  /* 0x0000001200127305 */ /* 0x000e22000020f000 */
[----:B------:R-:W4:Y:S01]  /*5a10*/  LDC R15, c[0x0][0x148] ;  /* 0x00005200ff0f7b82 */ /* 0x000f220000000800 */
[----:B------:R-:W-:Y:S02]  /*5a20*/  ULDC UR7, c[0x0][0x618] ;  /* 0x0001860000077ab9 */ /* 0x000fe40000000800 */
[----:B------:R-:W-:Y:S01]  /*5a30*/  IMAD.X R4, RZ, RZ, ~R4, P1 ;  /* 0x000000ffff047224 */ /* 0x000fe200008e0e04 */
[----:B------:R-:W-:-:S03]  /*5a40*/  ISETP.NE.U32.AND P1, PT, RZ, UR10, PT ;  /* 0x0000000aff007c0c */ /* 0x000fc6000bf25070 */
[----:B------:R-:W-:Y:S01]  /*5a50*/  IMAD R4, R4, UR8, RZ ;  /* 0x0000000804047c24 */ /* 0x000fe2000f8e02ff */
[----:B------:R-:W-:-:S03]  /*5a60*/  ISETP.NE.AND.EX P1, PT, RZ, UR11, PT, P1 ;  /* 0x0000000bff007c0c */ /* 0x000fc6000bf25310 */
[C---:B------:R-:W-:Y:S02]  /*5a70*/  IMAD R7, R5.reuse, UR9, R4 ;  /* 0x0000000905077c24 */ /* 0x040fe4000f8e0204 */
[----:B------:R-:W-:Y:S01]  /*5a80*/  IMAD.WIDE.U32 R4, R5, UR8, R16 ;  /* 0x0000000805047c25 */ /* 0x000fe2000f8e0010 */
[----:B------:R-:W-:-:S03]  /*5a90*/  ULDC UR8, c[0x0][0x154] ;  /* 0x0000550000087ab9 */ /* 0x000fc60000000800 */
[----:B0-----:R-:W-:Y:S02]  /*5aa0*/  IMAD.MOV R6, RZ, RZ, -R18 ;  /* 0x000000ffff067224 */ /* 0x001fe400078e0a12 */
[----:B------:R-:W-:Y:S02]  /*5ab0*/  IMAD.IADD R5, R5, 0x1, R7 ;  /* 0x0000000105057824 */ /* 0x000fe400078e0207 */
[----:B-1----:R-:W-:Y:S01]  /*5ac0*/  IMAD R13, R14, R6, R13 ;  /* 0x000000060e0d7224 */ /* 0x002fe200078e020d */
[----:B---3--:R-:W-:Y:S02]  /*5ad0*/  I2FP.F32.U32 R6, R12 ;  /* 0x0000000c00067245 */ /* 0x008fe40000201000 */
[--C-:B------:R-:W-:Y:S02]  /*5ae0*/  SHF.R.U64 R14, R4, UR7, R5.reuse ;  /* 0x00000007040e7c19 */ /* 0x100fe40008001205 */
[----:B------:R-:W-:Y:S01]  /*5af0*/  SHF.R.U32.HI R5, RZ, UR7, R5 ;  /* 0x00000007ff057c19 */ /* 0x000fe20008011605 */
[----:B------:R-:W-:Y:S01]  /*5b00*/  FMUL R6, R6, UR8 ;  /* 0x0000000806067c20 */ /* 0x000fe20008400000 */
[----:B------:R-:W-:-:S02]  /*5b10*/  ULDC UR7, c[0x0][0x608] ;  /* 0x0001820000077ab9 */ /* 0x000fc40000000800 */
[--C-:B------:R-:W-:Y:S01]  /*5b20*/  SHF.R.U64 R20, R14, UR7, R5.reuse ;  /* 0x000000070e147c19 */ /* 0x100fe20008001205 */
[----:B------:R0:W1:Y:S01]  /*5b30*/  F2I.U32.TRUNC.NTZ R21, R6 ;  /* 0x0000000600157305 */ /* 0x000062000020f000 */
[----:B------:R-:W-:Y:S01]  /*5b40*/  SHF.R.U32.HI R5, RZ, UR7, R5 ;  /* 0x00000007ff057c19 */ /* 0x000fe20008011605 */
[----:B------:R-:W-:-:S03]  /*5b50*/  ULDC UR7, c[0x0][0x658] ;  /* 0x0001960000077ab9 */ /* 0x000fc60000000800 */
[--C-:B------:R-:W-:Y:S02]  /*5b60*/  SHF.R.U64 R18, R20, UR7, R5.reuse ;  /* 0x0000000714127c19 */ /* 0x100fe40008001205 */
[----:B------:R-:W-:-:S03]  /*5b70*/  SHF.R.U32.HI R25, RZ, UR7, R5 ;  /* 0x00000007ff197c19 */ /* 0x000fc60008011605 */
[----:B------:R-:W-:Y:S02]  /*5b80*/  IMAD.MOV.U32 R4, RZ, RZ, R18 ;  /* 0x000000ffff047224 */ /* 0x000fe400078e0012 */
[----:B------:R-:W-:Y:S01]  /*5b90*/  IMAD.MOV.U32 R5, RZ, RZ, R25 ;  /* 0x000000ffff057224 */ /* 0x000fe200078e0019 */
[----:B0-----:R-:W-:Y:S06]  /*5ba0*/  @!P1 BRA `(.L_x_116) ;  /* 0x0000000000289947 */ /* 0x001fec0003800000 */
        /* <DEDUP_REMOVED lines=10> */
.L_x_116:
[----:B------:R-:W-:Y:S01]  /*5c50*/  ISETP.NE.AND P1, PT, R2, 0x1, PT ;  /* 0x000000010200780c */ /* 0x000fe20003f25270 */
[----:B------:R-:W-:Y:S01]  /*5c60*/  ULDC UR7, c[0x0][0x648] ;  /* 0x0001920000077ab9 */ /* 0x000fe20000000800 */
[----:B------:R-:W-:Y:S01]  /*5c70*/  LOP3.LUT R20, R20, UR6, RZ, 0xc0, !PT ;  /* 0x0000000614147c12 */ /* 0x000fe2000f8ec0ff */
[----:B-1----:R-:W-:Y:S01]  /*5c80*/  IMAD.MOV R21, RZ, RZ, -R21 ;  /* 0x000000ffff157224 */ /* 0x002fe200078e0a15 */
[----:B------:R-:W-:Y:S01]  /*5c90*/  SHF.R.U64 R5, R4, UR7, R5 ;  /* 0x0000000704057c19 */ /* 0x000fe20008001205 */
[----:B------:R-:W-:Y:S01]  /*5ca0*/  ULDC UR7, c[0x0][0x638] ;  /* 0x00018e0000077ab9 */ /* 0x000fe20000000800 */
[----:B------:R-:W-:Y:S01]  /*5cb0*/  ULDC UR8, c[0x0][0x610] ;  /* 0x0001840000087ab9 */ /* 0x000fe20000000800 */
[----:B------:R-:W-:Y:S02]  /*5cc0*/  IMAD.MOV.U32 R4, RZ, RZ, 0x1 ;  /* 0x00000001ff047424 */ /* 0x000fe400078e00ff */
[----:B------:R-:W-:Y:S02]  /*5cd0*/  IMAD.MOV R7, RZ, RZ, -R5 ;  /* 0x000000ffff077224 */ /* 0x000fe400078e0a05 */
[----:B------:R-:W-:Y:S01]  /*5ce0*/  IMAD R20, R5, UR5, R20 ;  /* 0x0000000505147c24 */ /* 0x000fe2000f8e0214 */
[----:B------:R-:W-:Y:S01]  /*5cf0*/  LOP3.LUT R5, R14, UR4, RZ, 0xc0, !PT ;  /* 0x000000040e057c12 */ /* 0x000fe2000f8ec0ff */
[----:B----4-:R-:W-:-:S02]  /*5d00*/  @P1 IMAD R13, R15, R21, R12 ;  /* 0x000000150f0d1224 */ /* 0x010fc400078e020c */
[----:B------:R-:W-:Y:S01]  /*5d10*/  IMAD R18, R7, UR7, R18 ;  /* 0x0000000707127c24 */ /* 0x000fe2000f8e0212 */
[----:B------:R-:W-:Y:S01]  /*5d20*/  ULDC UR7, c[0x0][0x600] ;  /* 0x0001800000077ab9 */ /* 0x000fe20000000800 */
[----:B------:R-:W-:Y:S02]  /*5d30*/  IMAD R13, R20, UR8, R13 ;  /* 0x00000008140d7c24 */ /* 0x000fe4000f8e020d */
[----:B------:R-:W-:-:S05]  /*5d40*/  IMAD R22, R18, UR7, R5 ;  /* 0x0000000712167c24 */ /* 0x000fca000f8e0205 */
[----:B------:R-:W-:Y:S02]  /*5d50*/  SEL R18, R22, R13, !P1 ;  /* 0x0000000d16127207 */ /* 0x000fe40004800000 */
[----:B------:R-:W-:-:S07]  /*5d60*/  SEL R22, R13, R22, !P1 ;  /* 0x000000160d167207 */ /* 0x000fce0004800000 */
.L_x_114:
[----:B------:R-:W-:Y:S05]  /*5d70*/  BSYNC B1 ;  /* 0x0000000000017941 */ /* 0x000fea0003800000 */
.L_x_113:
[----:B------:R-:W-:-:S13]  /*5d80*/  LOP3.LUT P1, RZ, R4, 0xff, RZ, 0xc0, !PT ;  /* 0x000000ff04ff7812 */ /* 0x000fda000782c0ff */
[----:B------:R-:W-:Y:S05]  /*5d90*/  @P1 BRA `(.L_x_117) ;  /* 0xfffffff000f41947 */ /* 0x000fea000383ffff */
[----:B------:R-:W-:Y:S05]  /*5da0*/  BSYNC B0 ;  /* 0x0000000000007941 */ /* 0x000fea0003800000 */
.L_x_105:
[----:B------:R-:W-:-:S03]  /*5db0*/  UMOV UR7, 0xffffffff ;  /* 0xffffffff00077882 */ /* 0x000fc60000000000 */
[----:B------:R-:W-:Y:S05]  /*5dc0*/  BRA.DIV UR7, `(.L_x_118) ;  /* 0x0000000607b47947 */ /* 0x000fea000b800000 */
[----:B------:R-:W-:-:S13]  /*5dd0*/  ELECT P6, URZ, PT ;  /* 0x00000000003f782f */ /* 0x000fda00038c0000 */
.L_x_137:
[----:B------:R-:W-:Y:S04]  /*5de0*/  BSSY B0, `(.L_x_119) ;  /* 0x0000046000007945 */ /* 0x000fe80003800000 */
[----:B------:R-:W-:Y:S05]  /*5df0*/  @!P6 BRA `(.L_x_120) ;  /* 0x000000040010e947 */ /* 0x000fea0003800000 */
[----:B------:R-:W-:-:S04]  /*5e00*/  LOP3.LUT R23, R23, 0x2, RZ, 0xfc, !PT ;  /* 0x0000000217177812 */ /* 0x000fc800078efcff */
[----:B------:R-:W-:-:S13]  /*5e10*/  ISETP.NE.AND P0, PT, R23, 0x3, PT ;  /* 0x000000031700780c */ /* 0x000fda0003f05270 */
[----:B------:R-:W-:Y:S05]  /*5e20*/  @!P0 BRA `(.L_x_121) ;  /* 0x0000000000048947 */ /* 0x000fea0003800000 */
[----:B------:R-:W-:Y:S01]  /*5e30*/  BPT.TRAP 0x1 ;  /* 0x000000040000795c */ /* 0x000fe20000300000 */
.L_x_121:
[----:B------:R-:W0:Y:S01]  /*5e40*/  S2R R5, SR_CgaCtaId ;  /* 0x0000000000057919 */ /* 0x000e220000008800 */
[----:B------:R-:W-:Y:S02]  /*5e50*/  MOV R0, 0x400 ;  /* 0x0000040000007802 */ /* 0x000fe40000000f00 */
[----:B------:R-:W-:Y:S02]  /*5e60*/  SHF.L.U32 R2, R3, 0x1f, RZ ;  /* 0x0000001f03027819 */ /* 0x000fe400000006ff */
[----:B0-----:R-:W-:-:S05]  /*5e70*/  LEA R5, R5, R0, 0x18 ;  /* 0x0000000005057211 */ /* 0x001fca00078ec0ff */
[----:B------:R-:W-:-:S04]  /*5e80*/  VIADD R5, R5, 0x38 ;  /* 0x0000003805057836 */ /* 0x000fc80000000000 */
[C---:B------:R-:W-:Y:S02]  /*5e90*/  IMAD R7, R8.reuse, 0x8, R5 ;  /* 0x0000000808077824 */ /* 0x040fe400078e0205 */
[----:B------:R-:W-:Y:S02]  /*5ea0*/  VIADD R8, R8, 0x1 ;  /* 0x0000000108087836 */ /* 0x000fe40000000000 */
[----:B------:R-:W0:Y:S03]  /*5eb0*/  SYNCS.PHASECHK.TRANS64.TRYWAIT P0, [R7+URZ], R2 ;  /* 0x00000002070075a7 */ /* 0x000e26000800017f */
[----:B------:R-:W-:-:S04]  /*5ec0*/  ISETP.NE.AND P1, PT, R8, 0x7, PT ;  /* 0x000000070800780c */ /* 0x000fc80003f25270 */
[----:B------:R-:W-:Y:S02]  /*5ed0*/  SEL R0, RZ, 0x1, P1 ;  /* 0x00000001ff007807 */ /* 0x000fe40000800000 */
[----:B------:R-:W-:Y:S02]  /*5ee0*/  SEL R8, R8, RZ, P1 ;  /* 0x000000ff08087207 */ /* 0x000fe40000800000 */
[----:B------:R-:W-:-:S03]  /*5ef0*/  LOP3.LUT R9, R3, R0, RZ, 0x3c, !PT ;  /* 0x0000000003097212 */ /* 0x000fc600078e3cff */
[----:B------:R-:W-:Y:S01]  /*5f00*/  IMAD R6, R8, 0x8, R5 ;  /* 0x0000000808067824 */ /* 0x000fe200078e0205 */
[----:B------:R-:W-:Y:S01]  /*5f10*/  SHF.L.U32 R3, R9, 0x1f, RZ ;  /* 0x0000001f09037819 */ /* 0x000fe200000006ff */
[----:B0-----:R-:W-:Y:S06]  /*5f20*/  @!P0 BRA `(.L_x_122) ;  /* 0x00000004007c8947 */ /* 0x001fec0003800000 */
.L_x_138:
[----:B------:R-:W1:Y:S01]  /*5f30*/  SYNCS.PHASECHK.TRANS64.TRYWAIT P0, [R6+URZ], R3 ;  /* 0x00000003060075a7 */ /* 0x000e62000800017f */
[----:B------:R-:W-:-:S05]  /*5f40*/  VIADD R0, R8, 0x1 ;  /* 0x0000000108007836 */ /* 0x000fca0000000000 */
[----:B------:R-:W-:-:S04]  /*5f50*/  ISETP.NE.AND P1, PT, R0, 0x7, PT ;  /* 0x000000070000780c */ /* 0x000fc80003f25270 */
[----:B0-----:R-:W-:Y:S02]  /*5f60*/  SEL R2, RZ, 0x1, P1 ;  /* 0x00000001ff027807 */ /* 0x001fe40000800000 */
[----:B------:R-:W-:Y:S02]  /*5f70*/  SEL R0, R0, RZ, P1 ;  /* 0x000000ff00007207 */ /* 0x000fe40000800000 */
[----:B------:R-:W-:-:S03]  /*5f80*/  LOP3.LUT R9, R9, R2, RZ, 0x3c, !PT ;  /* 0x0000000209097212 */ /* 0x000fc600078e3cff */
[----:B------:R-:W-:Y:S01]  /*5f90*/  IMAD R7, R0, 0x8, R5 ;  /* 0x0000000800077824 */ /* 0x000fe200078e0205 */
[----:B------:R-:W-:Y:S01]  /*5fa0*/  SHF.L.U32 R4, R9, 0x1f, RZ ;  /* 0x0000001f09047819 */ /* 0x000fe200000006ff */
[----:B-1----:R-:W-:Y:S06]  /*5fb0*/  @!P0 BRA `(.L_x_123) ;  /* 0x00000004006c8947 */ /* 0x002fec0003800000 */
.L_x_139:
[----:B------:R-:W1:Y:S01]  /*5fc0*/  SYNCS.PHASECHK.TRANS64.TRYWAIT P0, [R7+URZ], R4 ;  /* 0x00000004070075a7 */ /* 0x000e62000800017f */
[----:B------:R-:W-:-:S05]  /*5fd0*/  VIADD R0, R0, 0x1 ;  /* 0x0000000100007836 */ /* 0x000fca0000000000 */
[----:B------:R-:W-:-:S04]  /*5fe0*/  ISETP.NE.AND P1, PT, R0, 0x7, PT ;  /* 0x000000070000780c */ /* 0x000fc80003f25270 */
[----:B------:R-:W-:Y:S02]  /*5ff0*/  SEL R2, RZ, 0x1, P1 ;  /* 0x00000001ff027807 */ /* 0x000fe40000800000 */
[----:B------:R-:W-:Y:S02]  /*6000*/  SEL R0, R0, RZ, P1 ;  /* 0x000000ff00007207 */ /* 0x000fe40000800000 */
[----:B------:R-:W-:-:S03]  /*6010*/  LOP3.LUT R9, R9, R2, RZ, 0x3c, !PT ;  /* 0x0000000209097212 */ /* 0x000fc600078e3cff */
[----:B0-----:R-:W-:Y:S01]  /*6020*/  IMAD R6, R0, 0x8, R5 ;  /* 0x0000000800067824 */ /* 0x001fe200078e0205 */
[----:B------:R-:W-:Y:S01]  /*6030*/  SHF.L.U32 R3, R9, 0x1f, RZ ;  /* 0x0000001f09037819 */ /* 0x000fe200000006ff */
[----:B-1----:R-:W-:Y:S06]  /*6040*/  @!P0 BRA `(.L_x_124) ;  /* 0x00000004005c8947 */ /* 0x002fec0003800000 */
.L_x_140:
        /* <DEDUP_REMOVED lines=9> */
.L_x_141:
        /* <DEDUP_REMOVED lines=9> */
.L_x_142:
[----:B------:R-:W1:Y:S01]  /*6170*/  SYNCS.PHASECHK.TRANS64.TRYWAIT P0, [R6+URZ], R3 ;  /* 0x00000003060075a7 */ /* 0x000e62000800017f */
[----:B------:R-:W-:-:S05]  /*6180*/  VIADD R0, R0, 0x1 ;  /* 0x0000000100007836 */ /* 0x000fca0000000000 */
[----:B------:R-:W-:-:S04]  /*6190*/  ISETP.NE.AND P1, PT, R0, 0x7, PT ;  /* 0x000000070000780c */ /* 0x000fc80003f25270 */
[----:B------:R-:W-:Y:S02]  /*61a0*/  SEL R2, RZ, 0x1, P1 ;  /* 0x00000001ff027807 */ /* 0x000fe40000800000 */
[----:B------:R-:W-:Y:S02]  /*61b0*/  SEL R0, R0, RZ, P1 ;  /* 0x000000ff00007207 */ /* 0x000fe40000800000 */
[----:B------:R-:W-:Y:S01]  /*61c0*/  LOP3.LUT R2, R9, R2, RZ, 0x3c, !PT ;  /* 0x0000000209027212 */ /* 0x000fe200078e3cff */
[----:B-1----:R-:W-:Y:S06]  /*61d0*/  @!P0 BRA `(.L_x_127) ;  /* 0x0000000400348947 */ /* 0x002fec0003800000 */
.L_x_143:
[----:B------:R-:W-:Y:S01]  /*61e0*/  IMAD R5, R0, 0x8, R5 ;  /* 0x0000000800057824 */ /* 0x000fe200078e0205 */
[----:B------:R-:W-:-:S07]  /*61f0*/  SHF.L.U32 R0, R2, 0x1f, RZ ;  /* 0x0000001f02007819 */ /* 0x000fce00000006ff */
.L_x_128:
[----:B---3--:R3:W4:Y:S02]  /*6200*/  SYNCS.PHASECHK.TRANS64.TRYWAIT P0, [R5+URZ], R0 ;  /* 0x00000000050075a7 */ /* 0x008724000800017f */
[----:B----4-:R-:W-:Y:S05]  /*6210*/  @!P0 NANOSLEEP.SYNCS 0x989680 ;  /* 0x009896800000895d */ /* 0x010fea0003900000 */
[----:B------:R-:W4:Y:S02]  /*6220*/  @!P0 SYNCS.PHASECHK.TRANS64 P0, [R5+URZ], R0 ;  /* 0x00000000050085a7 */ /* 0x000f24000800007f */
[----:B----4-:R-:W-:Y:S05]  /*6230*/  @!P0 BRA `(.L_x_128) ;  /* 0xfffffffc00f08947 */ /* 0x010fea000383ffff */
.L_x_120:
[----:B------:R-:W-:Y:S05]  /*6240*/  BSYNC B0 ;  /* 0x0000000000007941 */ /* 0x000fea0003800000 */
.L_x_119:
[----:B------:R-:W-:Y:S05]  /*6250*/  EXIT ;  /* 0x000000000000794d */ /* 0x000fea0003800000 */
.L_x_19:
[----:B0-----:R-:W-:-:S04]  /*6260*/  IMAD.U32 R3, RZ, RZ, UR43 ;  /* 0x0000002bff037e24 */ /* 0x001fc8000f8e00ff */
[----:B------:R0:W1:Y:S03]  /*6270*/  SYNCS.PHASECHK.TRANS64.TRYWAIT P0, [R3+URZ+-0x8], R0 ;  /* 0xfffff800030075a7 */ /* 0x000066000800017f */
[----:B-1----:R-:W-:Y:S05]  /*6280*/  @!P0 NANOSLEEP.SYNCS 0x989680 ;  /* 0x009896800000895d */ /* 0x002fea0003900000 */
[----:B------:R-:W1:Y:S02]  /*6290*/  @!P0 SYNCS.PHASECHK.TRANS64 P0, [R3+URZ+-0x8], R0 ;  /* 0xfffff800030085a7 */ /* 0x000e64000800007f */
[----:B-1----:R-:W-:Y:S05]  /*62a0*/  @!P0 BRA `(.L_x_19) ;  /* 0xfffffffc00ec8947 */ /* 0x002fea000383ffff */
[----:B------:R-:W-:Y:S05]  /*62b0*/  BRA `(.L_x_129) ;  /* 0xffffffb400607947 */ /* 0x000fea000383ffff */
.L_x_24:
[----:B-1----:R1:W2:Y:S02]  /*62c0*/  SYNCS.PHASECHK.TRANS64.TRYWAIT P1, [R3+URZ], R0 ;  /* 0x00000000030075a7 */ /* 0x0022a4000802017f */
[----:B--2---:R-:W-:Y:S05]  /*62d0*/  @!P1 NANOSLEEP.SYNCS 0x989680 ;  /* 0x009896800000995d */ /* 0x004fea0003900000 */
[----:B------:R-:W2:Y:S02]  /*62e0*/  @!P1 SYNCS.PHASECHK.TRANS64 P1, [R3+URZ], R0 ;  /* 0x00000000030095a7 */ /* 0x000ea4000802007f */
[----:B--2---:R-:W-:Y:S05]  /*62f0*/  @!P1 BRA `(.L_x_24) ;  /* 0xfffffffc00f09947 */ /* 0x004fea000383ffff */
[----:B------:R-:W-:Y:S05]  /*6300*/  BRA `(.L_x_23) ;  /* 0xffffffb400cc7947 */ /* 0x000fea000383ffff */
.L_x_29:
[----:B-1----:R-:W-:-:S04]  /*6310*/  IMAD.U32 R5, RZ, RZ, UR4 ;  /* 0x00000004ff057e24 */ /* 0x002fc8000f8e00ff */
[----:B------:R1:W2:Y:S03]  /*6320*/  SYNCS.PHASECHK.TRANS64.TRYWAIT P1, [R5+URZ], R4 ;  /* 0x00000004050075a7 */ /* 0x0002a6000802017f */
[----:B--2---:R-:W-:Y:S05]  /*6330*/  @!P1 NANOSLEEP.SYNCS 0x989680 ;  /* 0x009896800000995d */ /* 0x004fea0003900000 */
[----:B------:R-:W2:Y:S02]  /*6340*/  @!P1 SYNCS.PHASECHK.TRANS64 P1, [R5+URZ], R4 ;  /* 0x00000004050095a7 */ /* 0x000ea4000802007f */
[----:B--2---:R-:W-:Y:S05]  /*6350*/  @!P1 BRA `(.L_x_29) ;  /* 0xfffffffc00ec9947 */ /* 0x004fea000383ffff */
[----:B------:R-:W-:Y:S05]  /*6360*/  BRA `(.L_x_28) ;  /* 0xffffffb800f47947 */ /* 0x000fea000383ffff */
.L_x_37:
[----:B0-----:R-:W-:-:S04]  /*6370*/  IMAD.U32 R3, RZ, RZ, UR43 ;  /* 0x0000002bff037e24 */ /* 0x001fc8000f8e00ff */
[----:B------:R0:W1:Y:S03]  /*6380*/  SYNCS.PHASECHK.TRANS64.TRYWAIT P0, [R3+URZ+0x8], R0 ;  /* 0x00000800030075a7 */ /* 0x000066000800017f */
[----:B-1----:R-:W-:Y:S05]  /*6390*/  @!P0 NANOSLEEP.SYNCS 0x989680 ;  /* 0x009896800000895d */ /* 0x002fea0003900000 */
[----:B------:R-:W1:Y:S02]  /*63a0*/  @!P0 SYNCS.PHASECHK.TRANS64 P0, [R3+URZ+0x8], R0 ;  /* 0x00000800030085a7 */ /* 0x000e64000800007f */
[----:B-1----:R-:W-:Y:S05]  /*63b0*/  @!P0 BRA `(.L_x_37) ;  /* 0xfffffffc00ec8947 */ /* 0x002fea000383ffff */
[----:B------:R-:W-:Y:S05]  /*63c0*/  BRA `(.L_x_130) ;  /* 0xffffffc000b87947 */ /* 0x000fea000383ffff */
.L_x_106:
[----:B------:R-:W-:Y:S01]  /*63d0*/  BSSY B1, `(.L_x_131) ;  /* 0x0000006000017945 */ /* 0x000fe20003800000 */
[----:B------:R-:W-:-:S07]  /*63e0*/  IMAD.MOV.U32 R15, RZ, RZ, -0x1 ;  /* 0xffffffffff0f7424 */ /* 0x000fce00078e00ff */
[----:B--2--5:R-:W-:Y:S05]  /*63f0*/  WARPSYNC.COLLECTIVE R15, `(.L_x_132) ;  /* 0x000000000f0c7348 */ /* 0x024fea0003c00000 */
[----:B------:R-:W-:Y:S02]  /*6400*/  ELECT P6, UR62, PT ;  /* 0x00000000003e782f */ /* 0x000fe400038c0000 */
[----:B------:R-:W-:Y:S01]  /*6410*/  MOV R14, UR62 ;  /* 0x0000003e000e7c02 */ /* 0x000fe20008000f00 */
[----:B--2--5:R-:W-:Y:S10]  /*6420*/  ENDCOLLECTIVE ;  /* 0x000000000000791b */ /* 0x024ff40003800000 */
.L_x_132:
[----:B------:R-:W-:Y:S05]  /*6430*/  BSYNC B1 ;  /* 0x0000000000017941 */ /* 0x000fea0003800000 */
.L_x_131:
[----:B------:R-:W-:Y:S05]  /*6440*/  BRA `(.L_x_133) ;  /* 0xffffffec00547947 */ /* 0x000fea000383ffff */
.L_x_109:
[----:B0-----:R0:W1:Y:S02]  /*6450*/  SYNCS.PHASECHK.TRANS64.TRYWAIT P1, [R14+URZ+0x38], R5 ;  /* 0x000038050e0075a7 */ /* 0x001064000802017f */
[----:B-1----:R-:W-:Y:S05]  /*6460*/  @!P1 NANOSLEEP.SYNCS 0x989680 ;  /* 0x009896800000995d */ /* 0x002fea0003900000 */
[----:B------:R-:W1:Y:S02]  /*6470*/  @!P1 SYNCS.PHASECHK.TRANS64 P1, [R14+URZ+0x38], R5 ;  /* 0x000038050e0095a7 */ /* 0x000e64000802007f */
[----:B-1----:R-:W-:Y:S05]  /*6480*/  @!P1 BRA `(.L_x_109) ;  /* 0xfffffffc00f09947 */ /* 0x002fea000383ffff */
[----:B------:R-:W-:Y:S05]  /*6490*/  BRA `(.L_x_134) ;  /* 0xffffffec00907947 */ /* 0x000fea000383ffff */
.L_x_118:
[----:B------:R-:W-:Y:S01]  /*64a0*/  BSSY B0, `(.L_x_135) ;  /* 0x0000006000007945 */ /* 0x000fe20003800000 */
[----:B------:R-:W-:-:S07]  /*64b0*/  IMAD.MOV.U32 R15, RZ, RZ, -0x1 ;  /* 0xffffffffff0f7424 */ /* 0x000fce00078e00ff */
[----:B--2--5:R-:W-:Y:S05]  /*64c0*/  WARPSYNC.COLLECTIVE R15, `(.L_x_136) ;  /* 0x000000000f0c7348 */ /* 0x024fea0003c00000 */
[----:B------:R-:W-:Y:S02]  /*64d0*/  ELECT P6, UR62, PT ;  /* 0x00000000003e782f */ /* 0x000fe400038c0000 */
[----:B------:R-:W-:Y:S01]  /*64e0*/  MOV R14, UR62 ;  /* 0x0000003e000e7c02 */ /* 0x000fe20008000f00 */
[----:B--2--5:R-:W-:Y:S10]  /*64f0*/  ENDCOLLECTIVE ;  /* 0x000000000000791b */ /* 0x024ff40003800000 */
.L_x_136:
[----:B------:R-:W-:Y:S05]  /*6500*/  BSYNC B0 ;  /* 0x0000000000007941 */ /* 0x000fea0003800000 */
.L_x_135:
[----:B------:R-:W-:Y:S05]  /*6510*/  BRA `(.L_x_137) ;  /* 0xfffffff800307947 */ /* 0x000fea000383ffff */
.L_x_122:
[----:B0-----:R0:W1:Y:S02]  /*6520*/  SYNCS.PHASECHK.TRANS64.TRYWAIT P0, [R7+URZ], R2 ;  /* 0x00000002070075a7 */ /* 0x001064000800017f */
[----:B-1----:R-:W-:Y:S05]  /*6530*/  @!P0 NANOSLEEP.SYNCS 0x989680 ;  /* 0x009896800000895d */ /* 0x002fea0003900000 */
[----:B------:R-:W1:Y:S02]  /*6540*/  @!P0 SYNCS.PHASECHK.TRANS64 P0, [R7+URZ], R2 ;  /* 0x00000002070085a7 */ /* 0x000e64000800007f */
[----:B-1----:R-:W-:Y:S05]  /*6550*/  @!P0 BRA `(.L_x_122) ;  /* 0xfffffffc00f08947 */ /* 0x002fea000383ffff */
[----:B------:R-:W-:Y:S05]  /*6560*/  BRA `(.L_x_138) ;  /* 0xfffffff800707947 */ /* 0x000fea000383ffff */
.L_x_123:
[----:B0-----:R0:W1:Y:S02]  /*6570*/  SYNCS.PHASECHK.TRANS64.TRYWAIT P0, [R6+URZ], R3 ;  /* 0x00000003060075a7 */ /* 0x001064000800017f */
[----:B-1----:R-:W-:Y:S05]  /*6580*/  @!P0 NANOSLEEP.SYNCS 0x989680 ;  /* 0x009896800000895d */ /* 0x002fea0003900000 */
[----:B------:R-:W1:Y:S02]  /*6590*/  @!P0 SYNCS.PHASECHK.TRANS64 P0, [R6+URZ], R3 ;  /* 0x00000003060085a7 */ /* 0x000e64000800007f */
[----:B-1----:R-:W-:Y:S05]  /*65a0*/  @!P0 BRA `(.L_x_123) ;  /* 0xfffffffc00f08947 */ /* 0x002fea000383ffff */
[----:B------:R-:W-:Y:S05]  /*65b0*/  BRA `(.L_x_139) ;  /* 0xfffffff800807947 */ /* 0x000fea000383ffff */
.L_x_124:
[----:B0-----:R0:W1:Y:S02]  /*65c0*/  SYNCS.PHASECHK.TRANS64.TRYWAIT P0, [R7+URZ], R4 ;  /* 0x00000004070075a7 */ /* 0x001064000800017f */
[----:B-1----:R-:W-:Y:S05]  /*65d0*/  @!P0 NANOSLEEP.SYNCS 0x989680 ;  /* 0x009896800000895d */ /* 0x002fea0003900000 */
[----:B------:R-:W1:Y:S02]  /*65e0*/  @!P0 SYNCS.PHASECHK.TRANS64 P0, [R7+URZ], R4 ;  /* 0x00000004070085a7 */ /* 0x000e64000800007f */
[----:B-1----:R-:W-:Y:S05]  /*65f0*/  @!P0 BRA `(.L_x_124) ;  /* 0xfffffffc00f08947 */ /* 0x002fea000383ffff */
[----:B------:R-:W-:Y:S05]  /*6600*/  BRA `(.L_x_140) ;  /* 0xfffffff800907947 */ /* 0x000fea000383ffff */
.L_x_125:
[----:B0-----:R0:W1:Y:S02]  /*6610*/  SYNCS.PHASECHK.TRANS64.TRYWAIT P0, [R6+URZ], R3 ;  /* 0x00000003060075a7 */ /* 0x001064000800017f */
[----:B-1----:R-:W-:Y:S05]  /*6620*/  @!P0 NANOSLEEP.SYNCS 0x989680 ;  /* 0x009896800000895d */ /* 0x002fea0003900000 */
[----:B------:R-:W1:Y:S02]  /*6630*/  @!P0 SYNCS.PHASECHK.TRANS64 P0, [R6+URZ], R3 ;  /* 0x00000003060085a7 */ /* 0x000e64000800007f */
[----:B-1----:R-:W-:Y:S05]  /*6640*/  @!P0 BRA `(.L_x_125) ;  /* 0xfffffffc00f08947 */ /* 0x002fea000383ffff */
[----:B------:R-:W-:Y:S05]  /*6650*/  BRA `(.L_x_141) ;  /* 0xfffffff800a07947 */ /* 0x000fea000383ffff */
.L_x_126:
[----:B0-----:R0:W1:Y:S02]  /*6660*/  SYNCS.PHASECHK.TRANS64.TRYWAIT P0, [R7+URZ], R4 ;  /* 0x00000004070075a7 */ /* 0x001064000800017f */
[----:B-1----:R-:W-:Y:S05]  /*6670*/  @!P0 NANOSLEEP.SYNCS 0x989680 ;  /* 0x009896800000895d */ /* 0x002fea0003900000 */
[----:B------:R-:W1:Y:S02]  /*6680*/  @!P0 SYNCS.PHASECHK.TRANS64 P0, [R7+URZ], R4 ;  /* 0x00000004070085a7 */ /* 0x000e64000800007f */
[----:B-1----:R-:W-:Y:S05]  /*6690*/  @!P0 BRA `(.L_x_126) ;  /* 0xfffffffc00f08947 */ /* 0x002fea000383ffff */
[----:B------:R-:W-:Y:S05]  /*66a0*/  BRA `(.L_x_142) ;  /* 0xfffffff800b07947 */ /* 0x000fea000383ffff */
.L_x_127:
[----:B-1----:R1:W3:Y:S02]  /*66b0*/  SYNCS.PHASECHK.TRANS64.TRYWAIT P0, [R6+URZ], R3 ;  /* 0x00000003060075a7 */ /* 0x0022e4000800017f */
[----:B---3--:R-:W-:Y:S05]  /*66c0*/  @!P0 NANOSLEEP.SYNCS 0x989680 ;  /* 0x009896800000895d */ /* 0x008fea0003900000 */
[----:B------:R-:W3:Y:S02]  /*66d0*/  @!P0 SYNCS.PHASECHK.TRANS64 P0, [R6+URZ], R3 ;  /* 0x00000003060085a7 */ /* 0x000ee4000800007f */
[----:B---3--:R-:W-:Y:S05]  /*66e0*/  @!P0 BRA `(.L_x_127) ;  /* 0xfffffffc00f08947 */ /* 0x008fea000383ffff */
[----:B------:R-:W-:Y:S05]  /*66f0*/  BRA `(.L_x_143) ;  /* 0xfffffff800b87947 */ /* 0x000fea000383ffff */
.L_x_144:
[----:B------:R-:W-:-:S00]  /*6700*/  BRA `(.L_x_144) ;  /* 0xfffffffc00fc7947 */ /* 0x000fc0000383ffff */
[----:B------:R-:W-:-:S00]  /*6710*/  NOP ;  /* 0x0000000000007918 */ /* 0x000fc00000000000 */
        /* <DEDUP_REMOVED lines=14> */
.L_x_145:


//--------------------- .nv.global.init           --------------------------
	.section	.nv.global.init,"aw",@progbits
.nv.global.init:
	.type		$str$22,@object
	.size		$str$22,($str$23 - $str$22)
$str$22:
        /*0000*/ 	.byte	0x6b, 0x5f, 0x74, 0x69, 0x6c, 0x65, 0x5f, 0x63, 0x6f, 0x75, 0x6e, 0x74, 0x20, 0x3e, 0x3d, 0x20
        /*0010*/ 	.byte	0x31, 0x00
	.type		$str$23,@object
	.size		$str$23,(__unnamed_1 - $str$23)
$str$23:
        /*0012*/ 	.byte	0x2f, 0x74, 0x6d, 0x70, 0x2f, 0x63, 0x75, 0x74, 0x6c, 0x61, 0x73, 0x73, 0x5f, 0x73, 0x77, 0x65
        /*0022*/ 	.byte	0x65, 0x70, 0x5f, 0x73, 0x72, 0x63, 0x2f, 0x69, 0x6e, 0x63, 0x6c, 0x75, 0x64, 0x65, 0x2f, 0x63
        /*0032*/ 	.byte	0x75, 0x74, 0x6c, 0x61, 0x73, 0x73, 0x2f, 0x67, 0x65, 0x6d, 0x6d, 0x2f, 0x63, 0x6f, 0x6c, 0x6c
        /*0042*/ 	.byte	0x65, 0x63, 0x74, 0x69, 0x76, 0x65, 0x2f, 0x73, 0x6d, 0x39, 0x30, 0x5f, 0x6d, 0x6d, 0x61, 0x5f
        /*0052*/ 	.byte	0x74, 0x6d, 0x61, 0x5f, 0x67, 0x6d, 0x6d, 0x61, 0x5f, 0x73, 0x73, 0x5f, 0x77, 0x61, 0x72, 0x70
        /*0062*/ 	.byte	0x73, 0x70, 0x65, 0x63, 0x69, 0x61, 0x6c, 0x69, 0x7a, 0x65, 0x64, 0x2e, 0x68, 0x70, 0x70, 0x00
	.type		__unnamed_1,@object
	.size		__unnamed_1,(.L_0 - __unnamed_1)
__unnamed_1:
        /*0072*/ 	.byte	0x76, 0x6f, 0x69, 0x64, 0x20, 0x63, 0x75, 0x74, 0x6c, 0x61, 0x73, 0x73, 0x3a, 0x3a, 0x67, 0x65
        /* <DEDUP_REMOVED lines=177> */
        /*0b92*/ 	.byte	0x5d, 0x00
.L_0:


//--------------------- .nv.shared._ZN7cutlass13device_kernelINS_4gemm6kernel13GemmUniversalIN4cute5tupleIJiiiiEEENS1_10collective13CollectiveMmaINS1_34MainloopSm90TmaGmmaWarpSpecializedILi7ENS5_IJNS4_1CILi1EEENSA_ILi8EEESB_EEENS1_32KernelTmaWarpSpecializedPingpongEEENS5_IJNSA_ILi64EEESG_SG_EEENS_10tfloat32_tENS5_IJlSB_lEEESI_SJ_NS4_8TiledMMAINS4_8MMA_AtomIJNS4_4SM904GMMA29MMA_64x64x8_F32TF32TF32_SS_TNILNSN_7ScaleInE1ELSP_1EEEEEENS4_6LayoutINS5_IJSB_SB_SB_EEENS5_IJNSA_ILi0EEESU_SU_EEEEENS5_IJNS4_10UnderscoreESX_SX_EEEEENS4_23SM90_TMA_LOAD_MULTICASTENS4_14ComposedLayoutINS4_7SwizzleILi3ELi4ELi3EEENS4_18smem_ptr_flag_bitsILi32EEENSS_INS5_IJSC_NSA_ILi32EEEEEENS5_IJS16_SB_EEEEEEEvNS4_8identityENS4_13SM90_TMA_LOADES1A_vS1B_EENS_8epilogue10collective6detail29Sm90TmaWarpSpecializedAdapterINS1F_15DefaultEpilogueISI_SJ_SJ_NS1E_6thread17LinearCombinationISI_Li1EffLNS1J_9ScaleType4KindE0ELNS_15FloatRoundStyleE2ESI_EENS1_15EpilogueDefaultEEEEEvvEEEEvNT_6ParamsE --------------------------
	.section	.nv.shared._ZN7cutlass13device_kernelINS_4gemm6kernel13GemmUniversalIN4cute5tupleIJiiiiEEENS1_10collective13CollectiveMmaINS1_34MainloopSm90TmaGmmaWarpSpecializedILi7ENS5_IJNS4_1CILi1EEENSA_ILi8EEESB_EEENS1_32KernelTmaWarpSpecializedPingpongEEENS5_IJNSA_ILi64EEESG_SG_EEENS_10tfloat32_tENS5_IJlSB_lEEESI_SJ_NS4_8TiledMMAINS4_8MMA_AtomIJNS4_4SM904GMMA29MMA_64x64x8_F32TF32TF32_SS_TNILNSN_7ScaleInE1ELSP_1EEEEEENS4_6LayoutINS5_IJSB_SB_SB_EEENS5_IJNSA_ILi0EEESU_SU_EEEEENS5_IJNS4_10UnderscoreESX_SX_EEEEENS4_23SM90_TMA_LOAD_MULTICASTENS4_14ComposedLayoutINS4_7SwizzleILi3ELi4ELi3EEENS4_18smem_ptr_flag_bitsILi32EEENSS_INS5_IJSC_NSA_ILi32EEEEEENS5_IJS16_SB_EEEEEEEvNS4_8identityENS4_13SM90_TMA_LOADES1A_vS1B_EENS_8epilogue10collective6detail29Sm90TmaWarpSpecializedAdapterINS1F_15DefaultEpilogueISI_SJ_SJ_NS1E_6thread17LinearCombinationISI_Li1EffLNS1J_9ScaleType4KindE0ELNS_15FloatRoundStyleE2ESI_EENS1_15EpilogueDefaultEEEEEvvEEEEvNT_6ParamsE,"aw",@nobits
	.sectionflags	@""
	.align	16
	.zero		1024


//--------------------- .nv.shared.reserved.0     --------------------------
	.section	.nv.shared.reserved.0,"aw",@nobits
	.weak		__nv_reservedSMEM_offset_0_alias
	.size		__nv_reservedSMEM_offset_0_alias, 0, 0
	.other		__nv_reservedSMEM_offset_0_alias,@"STO_CUDA_RESERVED_SHARED STV_DEFAULT"
__nv_reservedSMEM_offset_0_alias:
	.zero		0


//--------------------- .nv.global                --------------------------
	.section	.nv.global,"aw",@nobits
.nv.global:
	.type		_ZN40_INTERNAL_27cc11b9_4_k_cu_843250a2_243224cute1_E,@object
	.size		_ZN40_INTERNAL_27cc11b9_4_k_cu_843250a2_243224cute1_E,(_ZN40_INTERNAL_27cc11b9_4_k_cu_843250a2_243224cuda3std3__45__cpo6cbeginE - _ZN40_INTERNAL_27cc11b9_4_k_cu_843250a2_243224cute1_E)
_ZN40_INTERNAL_27cc11b9_4_k_cu_843250a2_243224cute1_E:
	.zero		1
	.type		_ZN40_INTERNAL_27cc11b9_4_k_cu_843250a2_243224cuda3std3__45__cpo6cbeginE,@object
	.size		_ZN40_INTERNAL_27cc11b9_4_k_cu_843250a2_243224cuda3std3__45__cpo6cbeginE,(_ZN40_INTERNAL_27cc11b9_4_k_cu_843250a2_243224cuda3std3__48in_placeE - _ZN40_INTERNAL_27cc11b9_4_k_cu_843250a2_243224cuda3std3__45__cpo6cbeginE)
_ZN40_INTERNAL_27cc11b9_4_k_cu_843250a2_243224cuda3std3__45__cpo6cbeginE:
	.zero		1
	.type		_ZN40_INTERNAL_27cc11b9_4_k_cu_843250a2_243224cuda3std3__48in_placeE,@object
	.size		_ZN40_INTERNAL_27cc11b9_4_k_cu_843250a2_243224cuda3std3__48in_placeE,(_ZN40_INTERNAL_27cc11b9_4_k_cu_843250a2_243224cuda3std6ranges3__45__cpo9iter_moveE - _ZN40_INTERNAL_27cc11b9_4_k_cu_843250a2_243224cuda3std3__48in_placeE)
_ZN40_INTERNAL_27cc11b9_4_k_cu_843250a2_243224cuda3std3__48in_placeE:
	.zero		1
	.type		_ZN40_INTERNAL_27cc11b9_4_k_cu_843250a2_243224cuda3std6ranges3__45__cpo9iter_moveE,@object
	.size		_ZN40_INTERNAL_27cc11b9_4_k_cu_843250a2_243224cuda3std6ranges3__45__cpo9iter_moveE,(_ZN40_INTERNAL_27cc11b9_4_k_cu_843250a2_243224cuda3std3__45__cpo5beginE - _ZN40_INTERNAL_27cc11b9_4_k_cu_843250a2_243224cuda3std6ranges3__45__cpo9iter_moveE)
_ZN40_INTERNAL_27cc11b9_4_k_cu_843250a2_243224cuda3std6ranges3__45__cpo9iter_moveE:
	.zero		1
	.type		_ZN40_INTERNAL_27cc11b9_4_k_cu_843250a2_243224cuda3std3__45__cpo5beginE,@object
	.size		_ZN40_INTERNAL_27cc11b9_4_k_cu_843250a2_243224cuda3std3__45__cpo5beginE,(_ZN40_INTERNAL_27cc11b9_4_k_cu_843250a2_243224cuda3std3__442_GLOBAL__N__27cc11b9_4_k_cu_843250a2_243226ignoreE - _ZN40_INTERNAL_27cc11b9_4_k_cu_843250a2_243224cuda3std3__45__cpo5beginE)
_ZN40_INTERNAL_27cc11b9_4_k_cu_843250a2_243224cuda3std3__45__cpo5beginE:
	.zero		1
	.type		_ZN40_INTERNAL_27cc11b9_4_k_cu_843250a2_243224cuda3std3__442_GLOBAL__N__27cc11b9_4_k_cu_843250a2_243226ignoreE,@object
	.size		_ZN40_INTERNAL_27cc11b9_4_k_cu_843250a2_243224cuda3std3__442_GLOBAL__N__27cc11b9_4_k_cu_843250a2_243226ignoreE,(_ZN40_INTERNAL_27cc11b9_4_k_cu_843250a2_243224cute7productE - _ZN40_INTERNAL_27cc11b9_4_k_cu_843250a2_243224cuda3std3__442_GLOBAL__N__27cc11b9_4_k_cu_843250a2_243226ignoreE)
_ZN40_INTERNAL_27cc11b9_4_k_cu_843250a2_243224cuda3std3__442_GLOBAL__N__27cc11b9_4_k_cu_843250a2_243226ignoreE:
	.zero		1
	.type		_ZN40_INTERNAL_27cc11b9_4_k_cu_843250a2_243224cute7productE,@object
	.size		_ZN40_INTERNAL_27cc11b9_4_k_cu_843250a2_243224cute7productE,(_ZN40_INTERNAL_27cc11b9_4_k_cu_843250a2_243224cuda3std3__45__cpo3endE - _ZN40_INTERNAL_27cc11b9_4_k_cu_843250a2_243224cute7productE)
_ZN40_INTERNAL_27cc11b9_4_k_cu_843250a2_243224cute7productE:
	.zero		1
	.type		_ZN40_INTERNAL_27cc11b9_4_k_cu_843250a2_243224cuda3std3__45__cpo3endE,@object
	.size		_ZN40_INTERNAL_27cc11b9_4_k_cu_843250a2_243224cuda3std3__45__cpo3endE,(_ZN40_INTERNAL_27cc11b9_4_k_cu_843250a2_243224cuda3std3__419piecewise_constructE - _ZN40_INTERNAL_27cc11b9_4_k_cu_843250a2_243224cuda3std3__45__cpo3endE)
_ZN40_INTERNAL_27cc11b9_4_k_cu_843250a2_243224cuda3std3__45__cpo3endE:
	.zero		1
	.type		_ZN40_INTERNAL_27cc11b9_4_k_cu_843250a2_243224cuda3std3__419piecewise_constructE,@object
	.size		_ZN40_INTERNAL_27cc11b9_4_k_cu_843250a2_243224cuda3std3__419piecewise_constructE,(_ZN40_INTERNAL_27cc11b9_4_k_cu_843250a2_243224cuda3std3__45__cpo4cendE - _ZN40_INTERNAL_27cc11b9_4_k_cu_843250a2_243224cuda3std3__419piecewise_constructE)
_ZN40_INTERNAL_27cc11b9_4_k_cu_843250a2_243224cuda3std3__419piecewise_constructE:
	.zero		1
	.type		_ZN40_INTERNAL_27cc11b9_4_k_cu_843250a2_243224cuda3std3__45__cpo4cendE,@object
	.size		_ZN40_INTERNAL_27cc11b9_4_k_cu_843250a2_243224cuda3std3__45__cpo4cendE,(_ZN40_INTERNAL_27cc11b9_4_k_cu_843250a2_243224cuda3std6ranges3__45__cpo4swapE - _ZN40_INTERNAL_27cc11b9_4_k_cu_843250a2_243224cuda3std3__45__cpo4cendE)
_ZN40_INTERNAL_27cc11b9_4_k_cu_843250a2_243224cuda3std3__45__cpo4cendE:
	.zero		1
	.type		_ZN40_INTERNAL_27cc11b9_4_k_cu_843250a2_243224cuda3std6ranges3__45__cpo4swapE,@object
	.size		_ZN40_INTERNAL_27cc11b9_4_k_cu_843250a2_243224cuda3std6ranges3__45__cpo4swapE,(.L_8 - _ZN40_INTERNAL_27cc11b9_4_k_cu_843250a2_243224cuda3std6ranges3__45__cpo4swapE)
_ZN40_INTERNAL_27cc11b9_4_k_cu_843250a2_243224cuda3std6ranges3__45__cpo4swapE:
	.zero		1
.L_8:


//--------------------- .nv.constant0._ZN7cutlass13device_kernelINS_4gemm6kernel13GemmUniversalIN4cute5tupleIJiiiiEEENS1_10collective13CollectiveMmaINS1_34MainloopSm90TmaGmmaWarpSpecializedILi7ENS5_IJNS4_1CILi1EEENSA_ILi8EEESB_EEENS1_32KernelTmaWarpSpecializedPingpongEEENS5_IJNSA_ILi64EEESG_SG_EEENS_10tfloat32_tENS5_IJlSB_lEEESI_SJ_NS4_8TiledMMAINS4_8MMA_AtomIJNS4_4SM904GMMA29MMA_64x64x8_F32TF32TF32_SS_TNILNSN_7ScaleInE1ELSP_1EEEEEENS4_6LayoutINS5_IJSB_SB_SB_EEENS5_IJNSA_ILi0EEESU_SU_EEEEENS5_IJNS4_10UnderscoreESX_SX_EEEEENS4_23SM90_TMA_LOAD_MULTICASTENS4_14ComposedLayoutINS4_7SwizzleILi3ELi4ELi3EEENS4_18smem_ptr_flag_bitsILi32EEENSS_INS5_IJSC_NSA_ILi32EEEEEENS5_IJS16_SB_EEEEEEEvNS4_8identityENS4_13SM90_TMA_LOADES1A_vS1B_EENS_8epilogue10collective6detail29Sm90TmaWarpSpecializedAdapterINS1F_15DefaultEpilogueISI_SJ_SJ_NS1E_6thread17LinearCombinationISI_Li1EffLNS1J_9ScaleType4KindE0ELNS_15FloatRoundStyleE2ESI_EENS1_15EpilogueDefaultEEEEEvvEEEEvNT_6ParamsE --------------------------
	.section	.nv.constant0._ZN7cutlass13device_kernelINS_4gemm6kernel13GemmUniversalIN4cute5tupleIJiiiiEEENS1_10collective13CollectiveMmaINS1_34MainloopSm90TmaGmmaWarpSpecializedILi7ENS5_IJNS4_1CILi1EEENSA_ILi8EEESB_EEENS1_32KernelTmaWarpSpecializedPingpongEEENS5_IJNSA_ILi64EEESG_SG_EEENS_10tfloat32_tENS5_IJlSB_lEEESI_SJ_NS4_8TiledMMAINS4_8MMA_AtomIJNS4_4SM904GMMA29MMA_64x64x8_F32TF32TF32_SS_TNILNSN_7ScaleInE1ELSP_1EEEEEENS4_6LayoutINS5_IJSB_SB_SB_EEENS5_IJNSA_ILi0EEESU_SU_EEEEENS5_IJNS4_10UnderscoreESX_SX_EEEEENS4_23SM90_TMA_LOAD_MULTICASTENS4_14ComposedLayoutINS4_7SwizzleILi3ELi4ELi3EEENS4_18smem_ptr_flag_bitsILi32EEENSS_INS5_IJSC_NSA_ILi32EEEEEENS5_IJS16_SB_EEEEEEEvNS4_8identityENS4_13SM90_TMA_LOADES1A_vS1B_EENS_8epilogue10collective6detail29Sm90TmaWarpSpecializedAdapterINS1F_15DefaultEpilogueISI_SJ_SJ_NS1E_6thread17LinearCombinationISI_Li1EffLNS1J_9ScaleType4KindE0ELNS_15FloatRoundStyleE2ESI_EENS1_15EpilogueDefaultEEEEEvvEEEEvNT_6ParamsE,"a",@progbits
	.sectionflags	@""
	.align	4
.nv.constant0._ZN7cutlass13device_kernelINS_4gemm6kernel13GemmUniversalIN4cute5tupleIJiiiiEEENS1_10collective13CollectiveMmaINS1_34MainloopSm90TmaGmmaWarpSpecializedILi7ENS5_IJNS4_1CILi1EEENSA_ILi8EEESB_EEENS1_32KernelTmaWarpSpecializedPingpongEEENS5_IJNSA_ILi64EEESG_SG_EEENS_10tfloat32_tENS5_IJlSB_lEEESI_SJ_NS4_8TiledMMAINS4_8MMA_AtomIJNS4_4SM904GMMA29MMA_64x64x8_F32TF32TF32_SS_TNILNSN_7ScaleInE1ELSP_1EEEEEENS4_6LayoutINS5_IJSB_SB_SB_EEENS5_IJNSA_ILi0EEESU_SU_EEEEENS5_IJNS4_10UnderscoreESX_SX_EEEEENS4_23SM90_TMA_LOAD_MULTICASTENS4_14ComposedLayoutINS4_7SwizzleILi3ELi4ELi3EEENS4_18smem_ptr_flag_bitsILi32EEENSS_INS5_IJSC_NSA_ILi32EEEEEENS5_IJS16_SB_EEEEEEEvNS4_8identityENS4_13SM90_TMA_LOADES1A_vS1B_EENS_8epilogue10collective6detail29Sm90TmaWarpSpecializedAdapterINS1F_15DefaultEpilogueISI_SJ_SJ_NS1E_6thread17LinearCombinationISI_Li1EffLNS1J_9ScaleType4KindE0ELNS_15FloatRoundStyleE2ESI_EENS1_15EpilogueDefaultEEEEEvvEEEEvNT_6ParamsE:
	.zero		1664


//--------------------- SYMBOLS --------------------------

	.type		.nv.reservedSmem.offset0,@object
	.size		.nv.reservedSmem.offset0,0x4
	.type		__assertfail,@function
